//
// Generated by NVIDIA NVVM Compiler
//
// Compiler Build ID: CL-36424714
// Cuda compilation tools, release 13.0, V13.0.88
// Based on NVVM 20.0.0
//

.version 9.0
.target sm_100
.address_size 64

	// .globl	_Z16gridding_processPdS_S_S_iidS_S_

.visible .entry _Z16gridding_processPdS_S_S_iidS_S_(
	.param .u64 .ptr .align 1 _Z16gridding_processPdS_S_S_iidS_S__param_0,
	.param .u64 .ptr .align 1 _Z16gridding_processPdS_S_S_iidS_S__param_1,
	.param .u64 .ptr .align 1 _Z16gridding_processPdS_S_S_iidS_S__param_2,
	.param .u64 .ptr .align 1 _Z16gridding_processPdS_S_S_iidS_S__param_3,
	.param .u32 _Z16gridding_processPdS_S_S_iidS_S__param_4,
	.param .u32 _Z16gridding_processPdS_S_S_iidS_S__param_5,
	.param .f64 _Z16gridding_processPdS_S_S_iidS_S__param_6,
	.param .u64 .ptr .align 1 _Z16gridding_processPdS_S_S_iidS_S__param_7,
	.param .u64 .ptr .align 1 _Z16gridding_processPdS_S_S_iidS_S__param_8
)
{
	.reg .pred 	%p<18>;
	.reg .b32 	%r<27>;
	.reg .b64 	%rd<98>;
	.reg .b64 	%fd<94>;

	ld.param.u64 	%rd38, [_Z16gridding_processPdS_S_S_iidS_S__param_0];
	ld.param.u64 	%rd39, [_Z16gridding_processPdS_S_S_iidS_S__param_1];
	ld.param.u64 	%rd40, [_Z16gridding_processPdS_S_S_iidS_S__param_2];
	ld.param.u64 	%rd41, [_Z16gridding_processPdS_S_S_iidS_S__param_3];
	ld.param.u32 	%r3, [_Z16gridding_processPdS_S_S_iidS_S__param_4];
	ld.param.u32 	%r2, [_Z16gridding_processPdS_S_S_iidS_S__param_5];
	ld.param.f64 	%fd3, [_Z16gridding_processPdS_S_S_iidS_S__param_6];
	ld.param.u64 	%rd42, [_Z16gridding_processPdS_S_S_iidS_S__param_7];
	ld.param.u64 	%rd43, [_Z16gridding_processPdS_S_S_iidS_S__param_8];
	cvta.to.global.u64 	%rd1, %rd43;
	cvta.to.global.u64 	%rd2, %rd41;
	cvta.to.global.u64 	%rd3, %rd42;
	cvta.to.global.u64 	%rd4, %rd40;
	cvta.to.global.u64 	%rd5, %rd39;
	cvta.to.global.u64 	%rd6, %rd38;
	mov.u32 	%r1, %tid.x;
	cvt.s64.s32 	%rd7, %r3;
	setp.ge.s32 	%p1, %r1, %r3;
	@%p1 bra 	$L__BB0_10;
	cvt.u64.u32 	%rd95, %r1;
	shr.u32 	%r4, %r2, 31;
	add.s32 	%r5, %r2, %r4;
	shr.s32 	%r6, %r5, 1;
	cvt.rn.f64.s32 	%fd1, %r6;
	mul.f64 	%fd2, %fd3, 0d3FE0000000000000;
	mov.u32 	%r7, %ntid.x;
	cvt.u64.u32 	%rd9, %r7;
	add.s64 	%rd44, %rd95, %rd9;
	max.s64 	%rd45, %rd44, %rd7;
	setp.lt.s64 	%p2, %rd44, %rd7;
	selp.u64 	%rd10, 1, 0, %p2;
	add.s64 	%rd46, %rd44, %rd10;
	sub.s64 	%rd11, %rd45, %rd46;
	and.b64  	%rd47, %rd11, -4294967296;
	setp.ne.s64 	%p3, %rd47, 0;
	@%p3 bra 	$L__BB0_3;
	cvt.u32.u64 	%r8, %rd9;
	cvt.u32.u64 	%r9, %rd11;
	div.u32 	%r10, %r9, %r8;
	cvt.u64.u32 	%rd91, %r10;
	bra.uni 	$L__BB0_4;
$L__BB0_3:
	div.u64 	%rd91, %rd11, %rd9;
$L__BB0_4:
	add.s64 	%rd15, %rd91, %rd10;
	and.b64  	%rd48, %rd15, 3;
	setp.eq.s64 	%p4, %rd48, 3;
	@%p4 bra 	$L__BB0_7;
	shl.b64 	%rd93, %rd95, 3;
	shl.b64 	%rd17, %rd9, 3;
	add.s64 	%rd49, %rd15, 1;
	and.b64  	%rd92, %rd49, 3;
$L__BB0_6:
	.pragma "nounroll";
	add.s64 	%rd50, %rd6, %rd93;
	ld.global.f64 	%fd4, [%rd50];
	div.rn.f64 	%fd5, %fd4, %fd3;
	add.f64 	%fd6, %fd5, %fd1;
	add.s64 	%rd51, %rd5, %rd93;
	ld.global.f64 	%fd7, [%rd51];
	div.rn.f64 	%fd8, %fd7, %fd3;
	add.f64 	%fd9, %fd8, %fd1;
	mul.f64 	%fd10, %fd3, %fd6;
	sub.f64 	%fd11, %fd4, %fd10;
	mul.f64 	%fd12, %fd3, %fd9;
	sub.f64 	%fd13, %fd7, %fd12;
	setp.gt.f64 	%p5, %fd11, %fd2;
	add.f64 	%fd14, %fd6, 0d3FF0000000000000;
	selp.f64 	%fd15, %fd14, %fd6, %p5;
	setp.gt.f64 	%p6, %fd13, %fd2;
	add.f64 	%fd16, %fd9, 0d3FF0000000000000;
	selp.f64 	%fd17, %fd16, %fd9, %p6;
	cvt.rzi.s32.f64 	%r11, %fd17;
	cvt.rzi.s32.f64 	%r12, %fd15;
	mad.lo.s32 	%r13, %r11, %r2, %r12;
	mul.wide.s32 	%rd52, %r13, 8;
	add.s64 	%rd53, %rd3, %rd52;
	add.s64 	%rd54, %rd4, %rd93;
	ld.global.f64 	%fd18, [%rd54];
	atom.global.add.f64 	%fd19, [%rd53], %fd18;
	add.s64 	%rd55, %rd1, %rd52;
	add.s64 	%rd56, %rd2, %rd93;
	ld.global.f64 	%fd20, [%rd56];
	atom.global.add.f64 	%fd21, [%rd55], %fd20;
	add.s64 	%rd95, %rd95, %rd9;
	add.s64 	%rd93, %rd93, %rd17;
	add.s64 	%rd92, %rd92, -1;
	setp.ne.s64 	%p7, %rd92, 0;
	@%p7 bra 	$L__BB0_6;
$L__BB0_7:
	setp.lt.u64 	%p8, %rd15, 3;
	@%p8 bra 	$L__BB0_10;
	shl.b64 	%rd96, %rd95, 3;
	shl.b64 	%rd57, %rd9, 4;
	add.s64 	%rd27, %rd2, %rd57;
	mul.lo.s64 	%rd58, %rd9, 24;
	add.s64 	%rd28, %rd4, %rd57;
	add.s64 	%rd29, %rd4, %rd58;
	add.s64 	%rd30, %rd5, %rd57;
	add.s64 	%rd31, %rd5, %rd58;
	add.s64 	%rd32, %rd6, %rd57;
	add.s64 	%rd33, %rd6, %rd58;
$L__BB0_9:
	add.s64 	%rd59, %rd6, %rd96;
	ld.global.f64 	%fd22, [%rd59];
	div.rn.f64 	%fd23, %fd22, %fd3;
	add.f64 	%fd24, %fd23, %fd1;
	add.s64 	%rd60, %rd5, %rd96;
	ld.global.f64 	%fd25, [%rd60];
	div.rn.f64 	%fd26, %fd25, %fd3;
	add.f64 	%fd27, %fd26, %fd1;
	mul.f64 	%fd28, %fd3, %fd24;
	sub.f64 	%fd29, %fd22, %fd28;
	mul.f64 	%fd30, %fd3, %fd27;
	sub.f64 	%fd31, %fd25, %fd30;
	setp.gt.f64 	%p9, %fd29, %fd2;
	add.f64 	%fd32, %fd24, 0d3FF0000000000000;
	selp.f64 	%fd33, %fd32, %fd24, %p9;
	setp.gt.f64 	%p10, %fd31, %fd2;
	add.f64 	%fd34, %fd27, 0d3FF0000000000000;
	selp.f64 	%fd35, %fd34, %fd27, %p10;
	cvt.rzi.s32.f64 	%r14, %fd35;
	cvt.rzi.s32.f64 	%r15, %fd33;
	mad.lo.s32 	%r16, %r14, %r2, %r15;
	mul.wide.s32 	%rd61, %r16, 8;
	add.s64 	%rd62, %rd3, %rd61;
	add.s64 	%rd63, %rd4, %rd96;
	ld.global.f64 	%fd36, [%rd63];
	atom.global.add.f64 	%fd37, [%rd62], %fd36;
	add.s64 	%rd64, %rd1, %rd61;
	add.s64 	%rd65, %rd2, %rd96;
	ld.global.f64 	%fd38, [%rd65];
	atom.global.add.f64 	%fd39, [%rd64], %fd38;
	mul.wide.u32 	%rd66, %r7, 8;
	add.s64 	%rd67, %rd59, %rd66;
	ld.global.f64 	%fd40, [%rd67];
	div.rn.f64 	%fd41, %fd40, %fd3;
	add.f64 	%fd42, %fd41, %fd1;
	add.s64 	%rd68, %rd60, %rd66;
	ld.global.f64 	%fd43, [%rd68];
	div.rn.f64 	%fd44, %fd43, %fd3;
	add.f64 	%fd45, %fd44, %fd1;
	mul.f64 	%fd46, %fd3, %fd42;
	sub.f64 	%fd47, %fd40, %fd46;
	mul.f64 	%fd48, %fd3, %fd45;
	sub.f64 	%fd49, %fd43, %fd48;
	setp.gt.f64 	%p11, %fd47, %fd2;
	add.f64 	%fd50, %fd42, 0d3FF0000000000000;
	selp.f64 	%fd51, %fd50, %fd42, %p11;
	setp.gt.f64 	%p12, %fd49, %fd2;
	add.f64 	%fd52, %fd45, 0d3FF0000000000000;
	selp.f64 	%fd53, %fd52, %fd45, %p12;
	cvt.rzi.s32.f64 	%r18, %fd53;
	cvt.rzi.s32.f64 	%r19, %fd51;
	mad.lo.s32 	%r20, %r18, %r2, %r19;
	mul.wide.s32 	%rd69, %r20, 8;
	add.s64 	%rd70, %rd3, %rd69;
	add.s64 	%rd71, %rd63, %rd66;
	ld.global.f64 	%fd54, [%rd71];
	atom.global.add.f64 	%fd55, [%rd70], %fd54;
	add.s64 	%rd72, %rd1, %rd69;
	add.s64 	%rd73, %rd65, %rd66;
	ld.global.f64 	%fd56, [%rd73];
	atom.global.add.f64 	%fd57, [%rd72], %fd56;
	add.s64 	%rd74, %rd32, %rd96;
	ld.global.f64 	%fd58, [%rd74];
	div.rn.f64 	%fd59, %fd58, %fd3;
	add.f64 	%fd60, %fd59, %fd1;
	add.s64 	%rd75, %rd30, %rd96;
	ld.global.f64 	%fd61, [%rd75];
	div.rn.f64 	%fd62, %fd61, %fd3;
	add.f64 	%fd63, %fd62, %fd1;
	mul.f64 	%fd64, %fd3, %fd60;
	sub.f64 	%fd65, %fd58, %fd64;
	mul.f64 	%fd66, %fd3, %fd63;
	sub.f64 	%fd67, %fd61, %fd66;
	setp.gt.f64 	%p13, %fd65, %fd2;
	add.f64 	%fd68, %fd60, 0d3FF0000000000000;
	selp.f64 	%fd69, %fd68, %fd60, %p13;
	setp.gt.f64 	%p14, %fd67, %fd2;
	add.f64 	%fd70, %fd63, 0d3FF0000000000000;
	selp.f64 	%fd71, %fd70, %fd63, %p14;
	cvt.rzi.s32.f64 	%r21, %fd71;
	cvt.rzi.s32.f64 	%r22, %fd69;
	mad.lo.s32 	%r23, %r21, %r2, %r22;
	mul.wide.s32 	%rd76, %r23, 8;
	add.s64 	%rd77, %rd3, %rd76;
	add.s64 	%rd78, %rd28, %rd96;
	ld.global.f64 	%fd72, [%rd78];
	atom.global.add.f64 	%fd73, [%rd77], %fd72;
	add.s64 	%rd79, %rd1, %rd76;
	add.s64 	%rd80, %rd27, %rd96;
	ld.global.f64 	%fd74, [%rd80];
	atom.global.add.f64 	%fd75, [%rd79], %fd74;
	add.s64 	%rd81, %rd33, %rd96;
	ld.global.f64 	%fd76, [%rd81];
	div.rn.f64 	%fd77, %fd76, %fd3;
	add.f64 	%fd78, %fd77, %fd1;
	add.s64 	%rd82, %rd31, %rd96;
	ld.global.f64 	%fd79, [%rd82];
	div.rn.f64 	%fd80, %fd79, %fd3;
	add.f64 	%fd81, %fd80, %fd1;
	mul.f64 	%fd82, %fd3, %fd78;
	sub.f64 	%fd83, %fd76, %fd82;
	mul.f64 	%fd84, %fd3, %fd81;
	sub.f64 	%fd85, %fd79, %fd84;
	setp.gt.f64 	%p15, %fd83, %fd2;
	add.f64 	%fd86, %fd78, 0d3FF0000000000000;
	selp.f64 	%fd87, %fd86, %fd78, %p15;
	setp.gt.f64 	%p16, %fd85, %fd2;
	add.f64 	%fd88, %fd81, 0d3FF0000000000000;
	selp.f64 	%fd89, %fd88, %fd81, %p16;
	cvt.rzi.s32.f64 	%r24, %fd89;
	cvt.rzi.s32.f64 	%r25, %fd87;
	mad.lo.s32 	%r26, %r24, %r2, %r25;
	mul.wide.s32 	%rd83, %r26, 8;
	add.s64 	%rd84, %rd3, %rd83;
	add.s64 	%rd85, %rd29, %rd96;
	ld.global.f64 	%fd90, [%rd85];
	atom.global.add.f64 	%fd91, [%rd84], %fd90;
	add.s64 	%rd86, %rd1, %rd83;
	mul.wide.u32 	%rd87, %r7, 24;
	add.s64 	%rd88, %rd65, %rd87;
	ld.global.f64 	%fd92, [%rd88];
	atom.global.add.f64 	%fd93, [%rd86], %fd92;
	mul.wide.u32 	%rd89, %r7, 4;
	add.s64 	%rd95, %rd95, %rd89;
	mul.wide.u32 	%rd90, %r7, 32;
	add.s64 	%rd96, %rd96, %rd90;
	setp.lt.s64 	%p17, %rd95, %rd7;
	@%p17 bra 	$L__BB0_9;
$L__BB0_10:
	ret;

}


// ===== COMPILED SASS (sm_100) =====

	.target	sm_100

	.elftype	@"ET_EXEC"


//--------------------- .note.nv.tkinfo           --------------------------
	.section	.note.nv.tkinfo,"",@"SHT_NOTE"
	.sectionflags	@"SHF_NOTE_NV_TKINFO"
	.tkinfo
        /*0018*/ 	.word	0x00000002
        /*0030*/ 	.string	""
        /*0030*/ 	.string	"ptxas"
        /*0030*/ 	.string	"Cuda compilation tools, release 13.0, V13.0.88"
        /*0030*/ 	.string	"Build cuda_13.0.r13.0/compiler.36424714_0"
        /*0030*/ 	.string	"-arch sm_100 -m 64 "



//--------------------- .note.nv.cuinfo           --------------------------
	.section	.note.nv.cuinfo,"",@"SHT_NOTE"
	.sectionflags	@"SHF_NOTE_NV_CUINFO"
        /*0018*/ 	.short	0x0002
        /*001a*/ 	.short	0x0064
        /*001c*/ 	.short	0x0082
	.zero		2


//--------------------- .nv.info                  --------------------------
	.section	.nv.info,"",@"SHT_CUDA_INFO"
	.align	4


	//----- nvinfo : EIATTR_REGCOUNT
	.align		4
        /*0000*/ 	.byte	0x04, 0x2f
        /*0002*/ 	.short	(.L_1 - .L_0)
	.align		4
.L_0:
        /*0004*/ 	.word	index@(_Z16gridding_processPdS_S_S_iidS_S_)
        /*0008*/ 	.word	0x00000038


	//----- nvinfo : EIATTR_FRAME_SIZE
	.align		4
.L_1:
        /*000c*/ 	.byte	0x04, 0x11
        /*000e*/ 	.short	(.L_3 - .L_2)
	.align		4
.L_2:
        /*0010*/ 	.word	index@($__internal_1_$__cuda_sm20_div_u64)
        /*0014*/ 	.word	0x00000000


	//----- nvinfo : EIATTR_FRAME_SIZE
	.align		4
.L_3:
        /*0018*/ 	.byte	0x04, 0x11
        /*001a*/ 	.short	(.L_5 - .L_4)
	.align		4
.L_4:
        /*001c*/ 	.word	index@($__internal_0_$__cuda_sm20_div_rn_f64_full)
        /*0020*/ 	.word	0x00000000


	//----- nvinfo : EIATTR_FRAME_SIZE
	.align		4
.L_5:
        /*0024*/ 	.byte	0x04, 0x11
        /*0026*/ 	.short	(.L_7 - .L_6)
	.align		4
.L_6:
        /*0028*/ 	.word	index@(_Z16gridding_processPdS_S_S_iidS_S_)
        /*002c*/ 	.word	0x00000000


	//----- nvinfo : EIATTR_MIN_STACK_SIZE
	.align		4
.L_7:
        /*0030*/ 	.byte	0x04, 0x12
        /*0032*/ 	.short	(.L_9 - .L_8)
	.align		4
.L_8:
        /*0034*/ 	.word	index@(_Z16gridding_processPdS_S_S_iidS_S_)
        /*0038*/ 	.word	0x00000000
.L_9:


//--------------------- .nv.compat                --------------------------
	.section	.nv.compat,"",@"SHT_CUDA_COMPAT_INFO"
	.align	4
        /*0000*/ 	.byte	0x02, 0x09, 0x00, 0x00, 0x02, 0x02, 0x01, 0x00, 0x02, 0x05, 0x05, 0x00, 0x03, 0x07, 0x01, 0x01
        /*0010*/ 	.byte	0x02, 0x03, 0x00, 0x00, 0x02, 0x06, 0x01, 0x00, 0x04, 0x0b, 0x08, 0x00, 0x01, 0x00, 0x00, 0x00
        /*0020*/ 	.byte	0x00, 0x00, 0x00, 0x00


//--------------------- .nv.info._Z16gridding_processPdS_S_S_iidS_S_ --------------------------
	.section	.nv.info._Z16gridding_processPdS_S_S_iidS_S_,"",@"SHT_CUDA_INFO"
	.sectionflags	@""
	.align	4


	//----- nvinfo : EIATTR_CUDA_API_VERSION
	.align		4
        /*0000*/ 	.byte	0x04, 0x37
        /*0002*/ 	.short	(.L_11 - .L_10)
.L_10:
        /*0004*/ 	.word	0x00000082


	//----- nvinfo : EIATTR_KPARAM_INFO
	.align		4
.L_11:
        /*0008*/ 	.byte	0x04, 0x17
        /*000a*/ 	.short	(.L_13 - .L_12)
.L_12:
        /*000c*/ 	.word	0x00000000
        /*0010*/ 	.short	0x0008
        /*0012*/ 	.short	0x0038
        /*0014*/ 	.byte	0x00, 0xf5, 0x21, 0x00


	//----- nvinfo : EIATTR_KPARAM_INFO
	.align		4
.L_13:
        /*0018*/ 	.byte	0x04, 0x17
        /*001a*/ 	.short	(.L_15 - .L_14)
.L_14:
        /*001c*/ 	.word	0x00000000
        /*0020*/ 	.short	0x0007
        /*0022*/ 	.short	0x0030
        /*0024*/ 	.byte	0x00, 0xf5, 0x21, 0x00


	//----- nvinfo : EIATTR_KPARAM_INFO
	.align		4
.L_15:
        /*0028*/ 	.byte	0x04, 0x17
        /*002a*/ 	.short	(.L_17 - .L_16)
.L_16:
        /*002c*/ 	.word	0x00000000
        /*0030*/ 	.short	0x0006
        /*0032*/ 	.short	0x0028
        /*0034*/ 	.byte	0x00, 0xf0, 0x21, 0x00


	//----- nvinfo : EIATTR_KPARAM_INFO
	.align		4
.L_17:
        /*0038*/ 	.byte	0x04, 0x17
        /*003a*/ 	.short	(.L_19 - .L_18)
.L_18:
        /*003c*/ 	.word	0x00000000
        /*0040*/ 	.short	0x0005
        /*0042*/ 	.short	0x0024
        /*0044*/ 	.byte	0x00, 0xf0, 0x11, 0x00


	//----- nvinfo : EIATTR_KPARAM_INFO
	.align		4
.L_19:
        /*0048*/ 	.byte	0x04, 0x17
        /*004a*/ 	.short	(.L_21 - .L_20)
.L_20:
        /*004c*/ 	.word	0x00000000
        /*0050*/ 	.short	0x0004
        /*0052*/ 	.short	0x0020
        /*0054*/ 	.byte	0x00, 0xf0, 0x11, 0x00


	//----- nvinfo : EIATTR_KPARAM_INFO
	.align		4
.L_21:
        /*0058*/ 	.byte	0x04, 0x17
        /*005a*/ 	.short	(.L_23 - .L_22)
.L_22:
        /*005c*/ 	.word	0x00000000
        /*0060*/ 	.short	0x0003
        /*0062*/ 	.short	0x0018
        /*0064*/ 	.byte	0x00, 0xf5, 0x21, 0x00


	//----- nvinfo : EIATTR_KPARAM_INFO
	.align		4
.L_23:
        /*0068*/ 	.byte	0x04, 0x17
        /*006a*/ 	.short	(.L_25 - .L_24)
.L_24:
        /*006c*/ 	.word	0x00000000
        /*0070*/ 	.short	0x0002
        /*0072*/ 	.short	0x0010
        /*0074*/ 	.byte	0x00, 0xf5, 0x21, 0x00


	//----- nvinfo : EIATTR_KPARAM_INFO
	.align		4
.L_25:
        /*0078*/ 	.byte	0x04, 0x17
        /*007a*/ 	.short	(.L_27 - .L_26)
.L_26:
        /*007c*/ 	.word	0x00000000
        /*0080*/ 	.short	0x0001
        /*0082*/ 	.short	0x0008
        /*0084*/ 	.byte	0x00, 0xf5, 0x21, 0x00


	//----- nvinfo : EIATTR_KPARAM_INFO
	.align		4
.L_27:
        /*0088*/ 	.byte	0x04, 0x17
        /*008a*/ 	.short	(.L_29 - .L_28)
.L_28:
        /*008c*/ 	.word	0x00000000
        /*0090*/ 	.short	0x0000
        /*0092*/ 	.short	0x0000
        /*0094*/ 	.byte	0x00, 0xf5, 0x21, 0x00


	//----- nvinfo : EIATTR_SPARSE_MMA_MASK
	.align		4
.L_29:
        /*0098*/ 	.byte	0x03, 0x50
        /*009a*/ 	.short	0x0000


	//----- nvinfo : EIATTR_MAXREG_COUNT
	.align		4
        /*009c*/ 	.byte	0x03, 0x1b
        /*009e*/ 	.short	0x00ff


	//----- nvinfo : EIATTR_MERCURY_ISA_VERSION
	.align		4
        /*00a0*/ 	.byte	0x03, 0x5f
        /*00a2*/ 	.short	0x0101


	//----- nvinfo : EIATTR_VRC_CTA_INIT_COUNT
	.align		4
        /*00a4*/ 	.byte	0x02, 0x4a
	.zero		1
	.zero		1


	//----- nvinfo : EIATTR_EXIT_INSTR_OFFSETS
	.align		4
        /*00a8*/ 	.byte	0x04, 0x1c
        /*00aa*/ 	.short	(.L_31 - .L_30)


	//   ....[0]....
.L_30:
        /*00ac*/ 	.word	0x00000040


	//   ....[1]....
        /*00b0*/ 	.word	0x00000af0


	//   ....[2]....
        /*00b4*/ 	.word	0x000021a0


	//----- nvinfo : EIATTR_CRS_STACK_SIZE
	.align		4
.L_31:
        /*00b8*/ 	.byte	0x04, 0x1e
        /*00ba*/ 	.short	(.L_33 - .L_32)
.L_32:
        /*00bc*/ 	.word	0x00000000


	//----- nvinfo : EIATTR_CBANK_PARAM_SIZE
	.align		4
.L_33:
        /*00c0*/ 	.byte	0x03, 0x19
        /*00c2*/ 	.short	0x0040


	//----- nvinfo : EIATTR_PARAM_CBANK
	.align		4
        /*00c4*/ 	.byte	0x04, 0x0a
        /*00c6*/ 	.short	(.L_35 - .L_34)
	.align		4
.L_34:
        /*00c8*/ 	.word	index@(.nv.constant0._Z16gridding_processPdS_S_S_iidS_S_)
        /*00cc*/ 	.short	0x0380
        /*00ce*/ 	.short	0x0040


	//----- nvinfo : EIATTR_SW_WAR
	.align		4
.L_35:
        /*00d0*/ 	.byte	0x04, 0x36
        /*00d2*/ 	.short	(.L_37 - .L_36)
.L_36:
        /*00d4*/ 	.word	0x00000008
.L_37:


//--------------------- .nv.callgraph             --------------------------
	.section	.nv.callgraph,"",@"SHT_CUDA_CALLGRAPH"
	.align	4
	.sectionentsize	8
	.align		4
        /*0000*/ 	.word	0x00000000
	.align		4
        /*0004*/ 	.word	0xffffffff
	.align		4
        /*0008*/ 	.word	0x00000000
	.align		4
        /*000c*/ 	.word	0xfffffffe
	.align		4
        /*0010*/ 	.word	0x00000000
	.align		4
        /*0014*/ 	.word	0xfffffffd
	.align		4
        /*0018*/ 	.word	0x00000000
	.align		4
        /*001c*/ 	.word	0xfffffffc


//--------------------- .text._Z16gridding_processPdS_S_S_iidS_S_ --------------------------
	.section	.text._Z16gridding_processPdS_S_S_iidS_S_,"ax",@progbits
	.align	128
        .global         _Z16gridding_processPdS_S_S_iidS_S_
        .type           _Z16gridding_processPdS_S_S_iidS_S_,@function
        .size           _Z16gridding_processPdS_S_S_iidS_S_,(.L_x_35 - _Z16gridding_processPdS_S_S_iidS_S_)
        .other          _Z16gridding_processPdS_S_S_iidS_S_,@"STO_CUDA_ENTRY STV_DEFAULT"
_Z16gridding_processPdS_S_S_iidS_S_:
.text._Z16gridding_processPdS_S_S_iidS_S_:
[----:B------:R-:W-:Y:S01]  /*0000*/  LDC R1, c[0x0][0x37c] ;  /* 0x0000df00ff017b82 */ /* 0x000fe20000000800 */
[----:B------:R-:W0:Y:S01]  /*0010*/  S2R R28, SR_TID.X ;  /* 0x00000000001c7919 */ /* 0x000e220000002100 */
[----:B------:R-:W0:Y:S02]  /*0020*/  LDCU UR4, c[0x0][0x3a0] ;  /* 0x00007400ff0477ac */ /* 0x000e240008000800 */
[----:B0-----:R-:W-:-:S13]  /*0030*/  ISETP.GE.AND P0, PT, R28, UR4, PT ;  /* 0x000000041c007c0c */ /* 0x001fda000bf06270 */
[----:B------:R-:W-:Y:S05]  /*0040*/  @P0 EXIT ;  /* 0x000000000000094d */ /* 0x000fea0003800000 */
[----:B------:R-:W0:Y:S01]  /*0050*/  LDCU UR6, c[0x0][0x360] ;  /* 0x00006c00ff0677ac */ /* 0x000e220008000800 */
[----:B------:R-:W-:Y:S01]  /*0060*/  BSSY.RECONVERGENT B0, `(.L_x_0) ;  /* 0x0000026000007945 */ /* 0x000fe20003800200 */
[----:B------:R-:W-:Y:S01]  /*0070*/  IMAD.MOV.U32 R29, RZ, RZ, RZ ;  /* 0x000000ffff1d7224 */ /* 0x000fe200078e00ff */
[----:B------:R-:W-:Y:S01]  /*0080*/  USHF.R.S32.HI UR31, URZ, 0x1f, UR4 ;  /* 0x0000001fff1f7899 */ /* 0x000fe20008011404 */
[----:B0-----:R-:W-:-:S04]  /*0090*/  IADD3 R0, P0, PT, R28, UR6, RZ ;  /* 0x000000061c007c10 */ /* 0x001fc8000ff1e0ff */
[C---:B------:R-:W-:Y:S01]  /*00a0*/  ISETP.GT.U32.AND P1, PT, R0.reuse, UR4, PT ;  /* 0x0000000400007c0c */ /* 0x040fe2000bf24070 */
[----:B------:R-:W-:Y:S01]  /*00b0*/  IMAD.X R4, RZ, RZ, RZ, P0 ;  /* 0x000000ffff047224 */ /* 0x000fe200000e06ff */
[----:B------:R-:W-:-:S04]  /*00c0*/  ISETP.GE.U32.AND P0, PT, R0, UR4, PT ;  /* 0x0000000400007c0c */ /* 0x000fc8000bf06070 */
[C---:B------:R-:W-:Y:S02]  /*00d0*/  ISETP.GT.AND.EX P1, PT, R4.reuse, UR31, PT, P1 ;  /* 0x0000001f04007c0c */ /* 0x040fe4000bf24310 */
[----:B------:R-:W-:Y:S02]  /*00e0*/  ISETP.GE.AND.EX P0, PT, R4, UR31, PT, P0 ;  /* 0x0000001f04007c0c */ /* 0x000fe4000bf06300 */
[----:B------:R-:W-:Y:S02]  /*00f0*/  SEL R2, R0, UR4, P1 ;  /* 0x0000000400027c07 */ /* 0x000fe40008800000 */
[----:B------:R-:W-:Y:S02]  /*0100*/  SEL R5, RZ, 0x1, P0 ;  /* 0x00000001ff057807 */ /* 0x000fe40000000000 */
[----:B------:R-:W-:Y:S02]  /*0110*/  SEL R3, R4, UR31, P1 ;  /* 0x0000001f04037c07 */ /* 0x000fe40008800000 */
[----:B------:R-:W-:-:S04]  /*0120*/  IADD3 R2, P0, P1, R2, -R0, -R5 ;  /* 0x8000000002027210 */ /* 0x000fc8000791e805 */
[----:B------:R-:W-:-:S04]  /*0130*/  IADD3.X R3, PT, PT, R3, -0x1, ~R4, P0, P1 ;  /* 0xffffffff03037810 */ /* 0x000fc800007e2c04 */
[----:B------:R-:W-:-:S13]  /*0140*/  ISETP.NE.U32.AND P0, PT, R3, RZ, PT ;  /* 0x000000ff0300720c */ /* 0x000fda0003f05070 */
[----:B------:R-:W-:Y:S05]  /*0150*/  @P0 BRA `(.L_x_1) ;  /* 0x0000000000500947 */ /* 0x000fea0003800000 */
[----:B------:R-:W0:Y:S01]  /*0160*/  I2F.U32.RP R0, UR6 ;  /* 0x0000000600007d06 */ /* 0x000e220008209000 */
[----:B------:R-:W-:-:S07]  /*0170*/  ISETP.NE.U32.AND P2, PT, RZ, UR6, PT ;  /* 0x00000006ff007c0c */ /* 0x000fce000bf45070 */
[----:B0-----:R-:W0:Y:S02]  /*0180*/  MUFU.RCP R0, R0 ;  /* 0x0000000000007308 */ /* 0x001e240000001000 */
[----:B0-----:R-:W-:-:S06]  /*0190*/  VIADD R6, R0, 0xffffffe ;  /* 0x0ffffffe00067836 */ /* 0x001fcc0000000000 */
[----:B------:R0:W1:Y:S02]  /*01a0*/  F2I.FTZ.U32.TRUNC.NTZ R7, R6 ;  /* 0x0000000600077305 */ /* 0x000064000021f000 */
[----:B0-----:R-:W-:Y:S02]  /*01b0*/  IMAD.MOV.U32 R6, RZ, RZ, RZ ;  /* 0x000000ffff067224 */ /* 0x001fe400078e00ff */
[----:B-1----:R-:W-:-:S04]  /*01c0*/  IMAD.MOV R3, RZ, RZ, -R7 ;  /* 0x000000ffff037224 */ /* 0x002fc800078e0a07 */
[----:B------:R-:W-:-:S04]  /*01d0*/  IMAD R3, R3, UR6, RZ ;  /* 0x0000000603037c24 */ /* 0x000fc8000f8e02ff */
[----:B------:R-:W-:-:S06]  /*01e0*/  IMAD.HI.U32 R7, R7, R3, R6 ;  /* 0x0000000307077227 */ /* 0x000fcc00078e0006 */
[----:B------:R-:W-:-:S04]  /*01f0*/  IMAD.HI.U32 R6, R7, R2, RZ ;  /* 0x0000000207067227 */ /* 0x000fc800078e00ff */
[----:B------:R-:W-:Y:S02]  /*0200*/  IMAD.MOV R3, RZ, RZ, -R6 ;  /* 0x000000ffff037224 */ /* 0x000fe400078e0a06 */
[----:B------:R-:W-:Y:S02]  /*0210*/  IMAD.MOV.U32 R7, RZ, RZ, RZ ;  /* 0x000000ffff077224 */ /* 0x000fe400078e00ff */
[----:B------:R-:W-:-:S05]  /*0220*/  IMAD R2, R3, UR6, R2 ;  /* 0x0000000603027c24 */ /* 0x000fca000f8e0202 */
[----:B------:R-:W-:-:S13]  /*0230*/  ISETP.GE.U32.AND P0, PT, R2, UR6, PT ;  /* 0x0000000602007c0c */ /* 0x000fda000bf06070 */
[----:B------:R-:W-:Y:S02]  /*0240*/  @P0 VIADD R2, R2, -UR6 ;  /* 0x8000000602020c36 */ /* 0x000fe40008000000 */
[----:B------:R-:W-:-:S03]  /*0250*/  @P0 VIADD R6, R6, 0x1 ;  /* 0x0000000106060836 */ /* 0x000fc60000000000 */
[----:B------:R-:W-:-:S13]  /*0260*/  ISETP.GE.U32.AND P1, PT, R2, UR6, PT ;  /* 0x0000000602007c0c */ /* 0x000fda000bf26070 */
[----:B------:R-:W-:Y:S01]  /*0270*/  @P1 VIADD R6, R6, 0x1 ;  /* 0x0000000106061836 */ /* 0x000fe20000000000 */
[----:B------:R-:W-:Y:S01]  /*0280*/  @!P2 LOP3.LUT R6, RZ, UR6, RZ, 0x33, !PT ;  /* 0x00000006ff06ac12 */ /* 0x000fe2000f8e33ff */
[----:B------:R-:W-:Y:S06]  /*0290*/  BRA `(.L_x_2) ;  /* 0x0000000000087947 */ /* 0x000fec0003800000 */
.L_x_1:
[----:B------:R-:W-:-:S07]  /*02a0*/  MOV R0, 0x2c0 ;  /* 0x000002c000007802 */ /* 0x000fce0000000f00 */
[----:B------:R-:W-:Y:S05]  /*02b0*/  CALL.REL.NOINC `($__internal_1_$__cuda_sm20_div_u64) ;  /* 0x00000024005c7944 */ /* 0x000fea0003c00000 */
.L_x_2:
[----:B------:R-:W-:Y:S05]  /*02c0*/  BSYNC.RECONVERGENT B0 ;  /* 0x0000000000007941 */ /* 0x000fea0003800200 */
.L_x_0:
[----:B------:R-:W0:Y:S01]  /*02d0*/  LDCU UR4, c[0x0][0x3a4] ;  /* 0x00007480ff0477ac */ /* 0x000e220008000800 */
[----:B------:R-:W1:Y:S01]  /*02e0*/  LDC.64 R2, c[0x0][0x3a8] ;  /* 0x0000ea00ff027b82 */ /* 0x000e620000000a00 */
[----:B------:R-:W-:Y:S01]  /*02f0*/  IADD3 R5, P1, PT, R6, R5, RZ ;  /* 0x0000000506057210 */ /* 0x000fe20007f3e0ff */
[----:B------:R-:W-:Y:S01]  /*0300*/  BSSY B1, `(.L_x_3) ;  /* 0x000007c000017945 */ /* 0x000fe20003800000 */
[----:B------:R-:W2:Y:S02]  /*0310*/  LDCU.64 UR28, c[0x0][0x358] ;  /* 0x00006b00ff1c77ac */ /* 0x000ea40008000a00 */
[----:B------:R-:W-:Y:S01]  /*0320*/  LOP3.LUT R0, R5, 0x3, RZ, 0xc0, !PT ;  /* 0x0000000305007812 */ /* 0x000fe200078ec0ff */
[----:B------:R-:W-:Y:S01]  /*0330*/  IMAD.X R6, RZ, RZ, R7, P1 ;  /* 0x000000ffff067224 */ /* 0x000fe200008e0607 */
[----:B------:R-:W3:Y:S02]  /*0340*/  LDCU UR30, c[0x0][0x3a8] ;  /* 0x00007500ff1e77ac */ /* 0x000ee40008000800 */
[----:B------:R-:W-:Y:S01]  /*0350*/  ISETP.NE.U32.AND P0, PT, R0, 0x3, PT ;  /* 0x000000030000780c */ /* 0x000fe20003f05070 */
[----:B------:R-:W4:Y:S03]  /*0360*/  LDCU.64 UR46, c[0x0][0x3a8] ;  /* 0x00007500ff2e77ac */ /* 0x000f260008000a00 */
[----:B------:R-:W-:Y:S01]  /*0370*/  ISETP.NE.AND.EX P0, PT, RZ, RZ, PT, P0 ;  /* 0x000000ffff00720c */ /* 0x000fe20003f05300 */
[----:B------:R-:W1:Y:S01]  /*0380*/  LDCU.64 UR38, c[0x0][0x3a8] ;  /* 0x00007500ff2677ac */ /* 0x000e620008000a00 */
[----:B0-----:R-:W-:Y:S01]  /*0390*/  ULEA.HI UR4, UR4, UR4, URZ, 0x1 ;  /* 0x0000000404047291 */ /* 0x001fe2000f8f08ff */
[----:B------:R-:W0:Y:S01]  /*03a0*/  LDCU UR34, c[0x0][0x3ac] ;  /* 0x00007580ff2277ac */ /* 0x000e220008000800 */
[----:B-1----:R-:W-:-:S02]  /*03b0*/  DMUL R8, R2, 0.5 ;  /* 0x3fe0000002087828 */ /* 0x002fc40000000000 */
[----:B------:R-:W-:Y:S01]  /*03c0*/  USHF.R.S32.HI UR4, URZ, 0x1, UR4 ;  /* 0x00000001ff047899 */ /* 0x000fe20008011404 */
[----:B------:R-:W1:Y:S01]  /*03d0*/  LDC R3, c[0x0][0x3ac] ;  /* 0x0000eb00ff037b82 */ /* 0x000e620000000800 */
[----:B------:R-:W0:Y:S01]  /*03e0*/  LDCU UR42, c[0x0][0x3ac] ;  /* 0x00007580ff2a77ac */ /* 0x000e220008000800 */
[----:B------:R-:W0:Y:S06]  /*03f0*/  LDCU UR43, c[0x0][0x3a4] ;  /* 0x00007480ff2b77ac */ /* 0x000e2c0008000800 */
[----:B------:R-:W5:Y:S01]  /*0400*/  I2F.F64 R10, UR4 ;  /* 0x00000004000a7d12 */ /* 0x000f620008201c00 */
[----:B------:R-:W0:Y:S01]  /*0410*/  LDCU UR35, c[0x0][0x3a4] ;  /* 0x00007480ff2377ac */ /* 0x000e220008000800 */
[----:B------:R-:W-:-:S02]  /*0420*/  R2UR UR24, R8 ;  /* 0x00000000081872ca */ /* 0x000fc400000e0000 */
[----:B------:R-:W-:Y:S01]  /*0430*/  R2UR UR25, R9 ;  /* 0x00000000091972ca */ /* 0x000fe200000e0000 */
[----:B------:R-:W0:Y:S01]  /*0440*/  LDCU.64 UR32, c[0x0][0x380] ;  /* 0x00007000ff2077ac */ /* 0x000e220008000a00 */
[----:B------:R-:W0:Y:S01]  /*0450*/  LDCU.64 UR40, c[0x0][0x380] ;  /* 0x00007000ff2877ac */ /* 0x000e220008000a00 */
[----:B------:R-:W0:Y:S01]  /*0460*/  LDCU.64 UR36, c[0x0][0x388] ;  /* 0x00007100ff2477ac */ /* 0x000e220008000a00 */
[----:B-----5:R-:W-:Y:S01]  /*0470*/  R2UR UR26, R10 ;  /* 0x000000000a1a72ca */ /* 0x020fe200000e0000 */
[----:B------:R-:W0:Y:S01]  /*0480*/  LDCU.64 UR44, c[0x0][0x388] ;  /* 0x00007100ff2c77ac */ /* 0x000e220008000a00 */
[----:B------:R-:W-:Y:S01]  /*0490*/  R2UR UR27, R11 ;  /* 0x000000000b1b72ca */ /* 0x000fe200000e0000 */
[----:B------:R-:W0:Y:S01]  /*04a0*/  LDCU.64 UR48, c[0x0][0x3a0] ;  /* 0x00007400ff3077ac */ /* 0x000e220008000a00 */
[----:B------:R-:W0:Y:S01]  /*04b0*/  LDCU.128 UR8, c[0x0][0x390] ;  /* 0x00007200ff0877ac */ /* 0x000e220008000c00 */
[----:B------:R-:W0:Y:S01]  /*04c0*/  LDCU.128 UR12, c[0x0][0x390] ;  /* 0x00007200ff0c77ac */ /* 0x000e220008000c00 */
[----:B--234-:R-:W-:Y:S11]  /*04d0*/  @!P0 BRA `(.L_x_4) ;  /* 0x0000000400788947 */ /* 0x01cff60003800000 */
[----:B------:R-:W2:Y:S01]  /*04e0*/  LDC.64 R12, c[0x0][0x3a8] ;  /* 0x0000ea00ff0c7b82 */ /* 0x000ea20000000a00 */
[----:B------:R-:W-:Y:S01]  /*04f0*/  VIADD R10, R5, 0x1 ;  /* 0x00000001050a7836 */ /* 0x000fe20000000000 */
[C---:B------:R-:W-:Y:S01]  /*0500*/  SHF.L.U64.HI R7, R28.reuse, 0x3, R29 ;  /* 0x000000031c077819 */ /* 0x040fe2000001021d */
[----:B------:R-:W-:Y:S01]  /*0510*/  IMAD.MOV.U32 R9, RZ, RZ, RZ ;  /* 0x000000ffff097224 */ /* 0x000fe200078e00ff */
[----:B------:R-:W-:Y:S02]  /*0520*/  SHF.L.U32 R8, R28, 0x3, RZ ;  /* 0x000000031c087819 */ /* 0x000fe400000006ff */
[----:B------:R-:W-:Y:S02]  /*0530*/  LOP3.LUT R10, R10, 0x3, RZ, 0xc0, !PT ;  /* 0x000000030a0a7812 */ /* 0x000fe400078ec0ff */
[----:B------:R-:W3:Y:S08]  /*0540*/  LDC.64 R26, c[0x0][0x3b0] ;  /* 0x0000ec00ff1a7b82 */ /* 0x000ef00000000a00 */
[----:B------:R-:W4:Y:S02]  /*0550*/  LDC.64 R24, c[0x0][0x3b8] ;  /* 0x0000ee00ff187b82 */ /* 0x000f240000000a00 */
.L_x_9:
[----:B0-----:R-:W-:-:S04]  /*0560*/  IADD3 R22, P0, PT, R8, UR32, RZ ;  /* 0x0000002008167c10 */ /* 0x001fc8000ff1e0ff */
[----:B------:R-:W-:-:S06]  /*0570*/  IADD3.X R23, PT, PT, R7, UR33, RZ, P0, !PT ;  /* 0x0000002107177c10 */ /* 0x000fcc00087fe4ff */
[----:B------:R-:W5:Y:S01]  /*0580*/  LDG.E.64 R22, desc[UR28][R22.64] ;  /* 0x0000001c16167981 */ /* 0x000f62000c1e1b00 */
[----:B------:R-:W2:Y:S01]  /*0590*/  MUFU.RCP64H R15, UR34 ;  /* 0x00000022000f7d08 */ /* 0x000ea20008001800 */
[----:B------:R-:W-:Y:S01]  /*05a0*/  IMAD.MOV.U32 R14, RZ, RZ, 0x1 ;  /* 0x00000001ff0e7424 */ /* 0x000fe200078e00ff */
[----:B------:R-:W-:Y:S05]  /*05b0*/  YIELD ;  /* 0x0000000000007946 */ /* 0x000fea0003800000 */
[----:B------:R-:W-:Y:S01]  /*05c0*/  BSSY.RECONVERGENT B2, `(.L_x_5) ;  /* 0x0000012000027945 */ /* 0x000fe20003800200 */
[----:B--2---:R-:W-:-:S08]  /*05d0*/  DFMA R16, R14, -R12, 1 ;  /* 0x3ff000000e10742b */ /* 0x004fd0000000080c */
[----:B------:R-:W-:-:S08]  /*05e0*/  DFMA R16, R16, R16, R16 ;  /* 0x000000101010722b */ /* 0x000fd00000000010 */
[----:B------:R-:W-:-:S08]  /*05f0*/  DFMA R16, R14, R16, R14 ;  /* 0x000000100e10722b */ /* 0x000fd0000000000e */
[----:B------:R-:W-:-:S08]  /*0600*/  DFMA R14, R16, -R12, 1 ;  /* 0x3ff00000100e742b */ /* 0x000fd0000000080c */
[----:B------:R-:W-:-:S08]  /*0610*/  DFMA R14, R16, R14, R16 ;  /* 0x0000000e100e722b */ /* 0x000fd00000000010 */
[----:B-----5:R-:W-:Y:S01]  /*0620*/  DMUL R16, R22, R14 ;  /* 0x0000000e16107228 */ /* 0x020fe20000000000 */
[----:B------:R-:W-:-:S07]  /*0630*/  FSETP.GEU.AND P1, PT, |R23|, 6.5827683646048100446e-37, PT ;  /* 0x036000001700780b */ /* 0x000fce0003f2e200 */
[----:B------:R-:W-:-:S08]  /*0640*/  DFMA R18, R16, -R12, R22 ;  /* 0x8000000c1012722b */ /* 0x000fd00000000016 */
[----:B------:R-:W-:-:S10]  /*0650*/  DFMA R14, R14, R18, R16 ;  /* 0x000000120e0e722b */ /* 0x000fd40000000010 */
[----:B------:R-:W-:-:S05]  /*0660*/  FFMA R0, RZ, UR34, R15 ;  /* 0x00000022ff007c23 */ /* 0x000fca000800000f */
[----:B------:R-:W-:-:S13]  /*0670*/  FSETP.GT.AND P0, PT, |R0|, 1.469367938527859385e-39, PT ;  /* 0x001000000000780b */ /* 0x000fda0003f04200 */
[----:B------:R-:W-:Y:S05]  /*0680*/  @P0 BRA P1, `(.L_x_6) ;  /* 0x0000000000140947 */ /* 0x000fea0000800000 */
[----:B------:R-:W-:Y:S01]  /*0690*/  IMAD.MOV.U32 R0, RZ, RZ, R22 ;  /* 0x000000ffff007224 */ /* 0x000fe200078e0016 */
[----:B------:R-:W-:Y:S01]  /*06a0*/  MOV R4, 0x6d0 ;  /* 0x000006d000047802 */ /* 0x000fe20000000f00 */
[----:B------:R-:W-:-:S07]  /*06b0*/  IMAD.MOV.U32 R15, RZ, RZ, R23 ;  /* 0x000000ffff0f7224 */ /* 0x000fce00078e0017 */
[----:B-1-34-:R-:W-:Y:S05]  /*06c0*/  CALL.REL.NOINC `($__internal_0_$__cuda_sm20_div_rn_f64_full) ;  /* 0x0000001800b87944 */ /* 0x01afea0003c00000 */
[----:B------:R-:W-:-:S07]  /*06d0*/  IMAD.MOV.U32 R14, RZ, RZ, R0 ;  /* 0x000000ffff0e7224 */ /* 0x000fce00078e0000 */
.L_x_6:
[----:B------:R-:W-:Y:S05]  /*06e0*/  BSYNC.RECONVERGENT B2 ;  /* 0x0000000000027941 */ /* 0x000fea0003800200 */
.L_x_5:
[----:B------:R-:W-:-:S04]  /*06f0*/  IADD3 R18, P0, PT, R8, UR36, RZ ;  /* 0x0000002408127c10 */ /* 0x000fc8000ff1e0ff */
[----:B------:R-:W-:-:S06]  /*0700*/  IADD3.X R19, PT, PT, R7, UR37, RZ, P0, !PT ;  /* 0x0000002507137c10 */ /* 0x000fcc00087fe4ff */
[----:B------:R-:W2:Y:S01]  /*0710*/  LDG.E.64 R18, desc[UR28][R18.64] ;  /* 0x0000001c12127981 */ /* 0x000ea2000c1e1b00 */
[----:B------:R-:W0:Y:S01]  /*0720*/  MUFU.RCP64H R17, UR34 ;  /* 0x0000002200117d08 */ /* 0x000e220008001800 */
[----:B------:R-:W-:Y:S01]  /*0730*/  IMAD.MOV.U32 R16, RZ, RZ, 0x1 ;  /* 0x00000001ff107424 */ /* 0x000fe200078e00ff */
[----:B------:R-:W-:Y:S05]  /*0740*/  BSSY.RECONVERGENT B2, `(.L_x_7) ;  /* 0x0000014000027945 */ /* 0x000fea0003800200 */
[----:B0-----:R-:W-:-:S08]  /*0750*/  DFMA R20, R16, -R12, 1 ;  /* 0x3ff000001014742b */ /* 0x001fd0000000080c */
[----:B------:R-:W-:-:S08]  /*0760*/  DFMA R20, R20, R20, R20 ;  /* 0x000000141414722b */ /* 0x000fd00000000014 */
[----:B------:R-:W-:-:S08]  /*0770*/  DFMA R20, R16, R20, R16 ;  /* 0x000000141014722b */ /* 0x000fd00000000010 */
[----:B------:R-:W-:-:S08]  /*0780*/  DFMA R16, R20, -R12, 1 ;  /* 0x3ff000001410742b */ /* 0x000fd0000000080c */
[----:B------:R-:W-:-:S08]  /*0790*/  DFMA R30, R20, R16, R20 ;  /* 0x00000010141e722b */ /* 0x000fd00000000014 */
[----:B--2---:R-:W-:Y:S01]  /*07a0*/  DMUL R16, R30, R18 ;  /* 0x000000121e107228 */ /* 0x004fe20000000000 */
[----:B------:R-:W-:-:S07]  /*07b0*/  FSETP.GEU.AND P1, PT, |R19|, 6.5827683646048100446e-37, PT ;  /* 0x036000001300780b */ /* 0x000fce0003f2e200 */
[----:B------:R-:W-:-:S08]  /*07c0*/  DFMA R20, R16, -R12, R18 ;  /* 0x8000000c1014722b */ /* 0x000fd00000000012 */
[----:B------:R-:W-:Y:S02]  /*07d0*/  DFMA R16, R30, R20, R16 ;  /* 0x000000141e10722b */ /* 0x000fe40000000010 */
[----:B------:R-:W-:-:S08]  /*07e0*/  DADD R20, R14, UR26 ;  /* 0x0000001a0e147e29 */ /* 0x000fd00008000000 */
[----:B------:R-:W-:-:S05]  /*07f0*/  FFMA R0, RZ, UR34, R17 ;  /* 0x00000022ff007c23 */ /* 0x000fca0008000011 */
[----:B------:R-:W-:-:S13]  /*0800*/  FSETP.GT.AND P0, PT, |R0|, 1.469367938527859385e-39, PT ;  /* 0x001000000000780b */ /* 0x000fda0003f04200 */
[----:B------:R-:W-:Y:S05]  /*0810*/  @P0 BRA P1, `(.L_x_8) ;  /* 0x0000000000180947 */ /* 0x000fea0000800000 */
[----:B------:R-:W-:Y:S01]  /*0820*/  IMAD.MOV.U32 R0, RZ, RZ, R18 ;  /* 0x000000ffff007224 */ /* 0x000fe200078e0012 */
[----:B------:R-:W-:Y:S01]  /*0830*/  MOV R4, 0x860 ;  /* 0x0000086000047802 */ /* 0x000fe20000000f00 */
[----:B------:R-:W-:-:S07]  /*0840*/  IMAD.MOV.U32 R15, RZ, RZ, R19 ;  /* 0x000000ffff0f7224 */ /* 0x000fce00078e0013 */
[----:B-1-34-:R-:W-:Y:S05]  /*0850*/  CALL.REL.NOINC `($__internal_0_$__cuda_sm20_div_rn_f64_full) ;  /* 0x0000001800547944 */ /* 0x01afea0003c00000 */
[----:B------:R-:W-:Y:S02]  /*0860*/  IMAD.MOV.U32 R16, RZ, RZ, R0 ;  /* 0x000000ffff107224 */ /* 0x000fe400078e0000 */
[----:B------:R-:W-:-:S07]  /*0870*/  IMAD.MOV.U32 R17, RZ, RZ, R15 ;  /* 0x000000ffff117224 */ /* 0x000fce00078e000f */
.L_x_8:
[----:B------:R-:W-:Y:S05]  /*0880*/  BSYNC.RECONVERGENT B2 ;  /* 0x0000000000027941 */ /* 0x000fea0003800200 */
.L_x_7:
[----:B------:R-:W-:-:S04]  /*0890*/  IADD3 R14, P0, PT, R8, UR8, RZ ;  /* 0x00000008080e7c10 */ /* 0x000fc8000ff1e0ff */
[----:B------:R-:W-:-:S06]  /*08a0*/  IADD3.X R15, PT, PT, R7, UR9, RZ, P0, !PT ;  /* 0x00000009070f7c10 */ /* 0x000fcc00087fe4ff */
[----:B------:R-:W2:Y:S01]  /*08b0*/  LDG.E.64 R14, desc[UR28][R14.64] ;  /* 0x0000001c0e0e7981 */ /* 0x000ea2000c1e1b00 */
[----:B------:R-:W-:Y:S02]  /*08c0*/  DADD R16, R16, UR26 ;  /* 0x0000001a10107e29 */ /* 0x000fe40008000000 */
[C---:B------:R-:W-:Y:S02]  /*08d0*/  DFMA R22, -R20.reuse, UR38, R22 ;  /* 0x0000002614167c2b */ /* 0x040fe40008000116 */
[----:B------:R-:W-:-:S04]  /*08e0*/  DADD R30, R20, 1 ;  /* 0x3ff00000141e7429 */ /* 0x000fc80000000000 */
[----:B------:R-:W-:Y:S02]  /*08f0*/  DFMA R18, -R16, UR38, R18 ;  /* 0x0000002610127c2b */ /* 0x000fe40008000112 */
[----:B------:R-:W-:Y:S02]  /*0900*/  DSETP.GT.AND P0, PT, R22, UR24, PT ;  /* 0x0000001816007e2a */ /* 0x000fe4000bf04000 */
[----:B------:R-:W-:-:S04]  /*0910*/  DADD R22, R16, 1 ;  /* 0x3ff0000010167429 */ /* 0x000fc80000000000 */
[----:B------:R-:W-:Y:S02]  /*0920*/  FSEL R30, R30, R20, P0 ;  /* 0x000000141e1e7208 */ /* 0x000fe40000000000 */
[----:B------:R-:W-:Y:S01]  /*0930*/  FSEL R31, R31, R21, P0 ;  /* 0x000000151f1f7208 */ /* 0x000fe20000000000 */
[----:B------:R-:W-:-:S05]  /*0940*/  DSETP.GT.AND P0, PT, R18, UR24, PT ;  /* 0x0000001812007e2a */ /* 0x000fca000bf04000 */
[----:B------:R-:W-:Y:S01]  /*0950*/  F2I.F64.TRUNC R31, R30 ;  /* 0x0000001e001f7311 */ /* 0x000fe2000030d100 */
[----:B------:R-:W-:Y:S02]  /*0960*/  FSEL R22, R22, R16, P0 ;  /* 0x0000001016167208 */ /* 0x000fe40000000000 */
[----:B------:R-:W-:Y:S02]  /*0970*/  FSEL R23, R23, R17, P0 ;  /* 0x0000001117177208 */ /* 0x000fe40000000000 */
[----:B------:R-:W-:-:S03]  /*0980*/  IADD3 R20, P0, PT, R8, UR10, RZ ;  /* 0x0000000a08147c10 */ /* 0x000fc6000ff1e0ff */
[----:B------:R-:W0:Y:S01]  /*0990*/  F2I.F64.TRUNC R22, R22 ;  /* 0x0000001600167311 */ /* 0x000e22000030d100 */
[----:B------:R-:W-:Y:S01]  /*09a0*/  IADD3.X R21, PT, PT, R7, UR11, RZ, P0, !PT ;  /* 0x0000000b07157c10 */ /* 0x000fe200087fe4ff */
[----:B0-----:R-:W-:-:S04]  /*09b0*/  IMAD R19, R22, UR35, R31 ;  /* 0x0000002316137c24 */ /* 0x001fc8000f8e021f */
[----:B---3--:R-:W-:-:S05]  /*09c0*/  IMAD.WIDE R16, R19, 0x8, R26 ;  /* 0x0000000813107825 */ /* 0x008fca00078e021a */
[----:B--2---:R0:W-:Y:S04]  /*09d0*/  REDG.E.ADD.F64.RN.STRONG.GPU desc[UR28][R16.64], R14 ;  /* 0x0000000e100079a6 */ /* 0x0041e8000c12ff1c */
[----:B------:R-:W2:Y:S01]  /*09e0*/  LDG.E.64 R20, desc[UR28][R20.64] ;  /* 0x0000001c14147981 */ /* 0x000ea2000c1e1b00 */
[----:B------:R-:W-:Y:S01]  /*09f0*/  IADD3 R10, P0, PT, R10, -0x1, RZ ;  /* 0xffffffff0a0a7810 */ /* 0x000fe20007f1e0ff */
[----:B------:R-:W-:Y:S02]  /*0a00*/  IMAD.U32 R11, RZ, RZ, UR6 ;  /* 0x00000006ff0b7e24 */ /* 0x000fe4000f8e00ff */
[----:B----4-:R-:W-:Y:S01]  /*0a10*/  IMAD.WIDE R18, R19, 0x8, R24 ;  /* 0x0000000813127825 */ /* 0x010fe200078e0218 */
[----:B------:R-:W-:Y:S02]  /*0a20*/  IADD3.X R9, PT, PT, R9, -0x1, RZ, P0, !PT ;  /* 0xffffffff09097810 */ /* 0x000fe400007fe4ff */
[----:B------:R-:W-:-:S04]  /*0a30*/  ISETP.NE.U32.AND P0, PT, R10, RZ, PT ;  /* 0x000000ff0a00720c */ /* 0x000fc80003f05070 */
[----:B------:R-:W-:Y:S02]  /*0a40*/  ISETP.NE.AND.EX P0, PT, R9, RZ, PT, P0 ;  /* 0x000000ff0900720c */ /* 0x000fe40003f05300 */
[----:B------:R-:W-:Y:S02]  /*0a50*/  IADD3 R28, P1, PT, R28, UR6, RZ ;  /* 0x000000061c1c7c10 */ /* 0x000fe4000ff3e0ff */
[----:B------:R-:W-:Y:S02]  /*0a60*/  LEA R8, P2, R11, R8, 0x3 ;  /* 0x000000080b087211 */ /* 0x000fe400078418ff */
[----:B------:R-:W-:Y:S01]  /*0a70*/  MOV R0, UR6 ;  /* 0x0000000600007c02 */ /* 0x000fe20008000f00 */
[----:B------:R-:W-:-:S03]  /*0a80*/  IMAD.X R29, RZ, RZ, R29, P1 ;  /* 0x000000ffff1d7224 */ /* 0x000fc600008e061d */
[----:B------:R-:W-:Y:S01]  /*0a90*/  LEA.HI.X R7, R0, R7, RZ, 0x3, P2 ;  /* 0x0000000700077211 */ /* 0x000fe200010f1cff */
[----:B--2---:R0:W-:Y:S02]  /*0aa0*/  REDG.E.ADD.F64.RN.STRONG.GPU desc[UR28][R18.64], R20 ;  /* 0x00000014120079a6 */ /* 0x0041e4000c12ff1c */
[----:B------:R-:W-:Y:S05]  /*0ab0*/  @P0 BRA `(.L_x_9) ;  /* 0xfffffff800a80947 */ /* 0x000fea000383ffff */
.L_x_4:
[----:B0-----:R-:W-:Y:S05]  /*0ac0*/  BSYNC B1 ;  /* 0x0000000000017941 */ /* 0x001fea0003800000 */
.L_x_3:
[----:B------:R-:W-:-:S04]  /*0ad0*/  ISETP.GE.U32.AND P0, PT, R5, 0x3, PT ;  /* 0x000000030500780c */ /* 0x000fc80003f06070 */
[----:B------:R-:W-:-:S13]  /*0ae0*/  ISETP.GE.U32.AND.EX P0, PT, R6, RZ, PT, P0 ;  /* 0x000000ff0600720c */ /* 0x000fda0003f06100 */
[----:B------:R-:W-:Y:S05]  /*0af0*/  @!P0 EXIT ;  /* 0x000000000000894d */ /* 0x000fea0003800000 */
[----:B------:R-:W0:Y:S01]  /*0b00*/  LDC.64 R22, c[0x0][0x390] ;  /* 0x0000e400ff167b82 */ /* 0x000e220000000a00 */
[----:B------:R-:W2:Y:S01]  /*0b10*/  LDCU.128 UR16, c[0x0][0x390] ;  /* 0x00007200ff1077ac */ /* 0x000ea20008000c00 */
[----:B------:R-:W-:Y:S01]  /*0b20*/  IMAD.U32 R5, RZ, RZ, UR6 ;  /* 0x00000006ff057e24 */ /* 0x000fe2000f8e00ff */
[----:B------:R-:W-:Y:S01]  /*0b30*/  BSSY B1, `(.L_x_10) ;  /* 0x0000166000017945 */ /* 0x000fe20003800000 */
[----:B------:R-:W-:Y:S01]  /*0b40*/  IMAD.U32 R15, RZ, RZ, UR6 ;  /* 0x00000006ff0f7e24 */ /* 0x000fe2000f8e00ff */
[----:B------:R-:W3:Y:S01]  /*0b50*/  LDCU.128 UR20, c[0x0][0x380] ;  /* 0x00007000ff1477ac */ /* 0x000ee20008000c00 */
[----:B------:R-:W-:Y:S02]  /*0b60*/  IMAD.U32 R17, RZ, RZ, UR6 ;  /* 0x00000006ff117e24 */ /* 0x000fe4000f8e00ff */
[----:B------:R-:W4:Y:S01]  /*0b70*/  LDC.64 R20, c[0x0][0x388] ;  /* 0x0000e200ff147b82 */ /* 0x000f220000000a00 */
[----:B------:R-:W-:Y:S01]  /*0b80*/  USHF.L.U32 UR5, UR6, 0x4, URZ ;  /* 0x0000000406057899 */ /* 0x000fe200080006ff */
[----:B------:R-:W-:Y:S01]  /*0b90*/  IMAD.SHL.U32 R6, R28, 0x8, RZ ;  /* 0x000000081c067824 */ /* 0x000fe200078e00ff */
[----:B------:R-:W-:Y:S01]  /*0ba0*/  USHF.R.U32.HI UR7, URZ, 0x1c, UR6 ;  /* 0x0000001cff077899 */ /* 0x000fe20008011606 */
[----:B------:R-:W-:-:S04]  /*0bb0*/  UMOV UR4, URZ ;  /* 0x000000ff00047c82 */ /* 0x000fc80008000000 */
[----:B------:R-:W5:Y:S01]  /*0bc0*/  LDC.64 R18, c[0x0][0x380] ;  /* 0x0000e000ff127b82 */ /* 0x000f620000000a00 */
[----:B--2---:R-:W-:Y:S02]  /*0bd0*/  IMAD.U32 R7, RZ, RZ, UR18 ;  /* 0x00000012ff077e24 */ /* 0x004fe4000f8e00ff */
[----:B------:R-:W-:Y:S02]  /*0be0*/  IMAD.U32 R9, RZ, RZ, UR16 ;  /* 0x00000010ff097e24 */ /* 0x000fe4000f8e00ff */
[----:B---3--:R-:W-:Y:S01]  /*0bf0*/  IMAD.U32 R11, RZ, RZ, UR22 ;  /* 0x00000016ff0b7e24 */ /* 0x008fe2000f8e00ff */
[----:B------:R-:W-:Y:S01]  /*0c00*/  MOV R42, UR21 ;  /* 0x00000015002a7c02 */ /* 0x000fe20008000f00 */
[----:B------:R-:W-:Y:S01]  /*0c10*/  IMAD.U32 R13, RZ, RZ, UR20 ;  /* 0x00000014ff0d7e24 */ /* 0x000fe2000f8e00ff */
[----:B------:R-:W-:Y:S01]  /*0c20*/  IADD3 R7, P0, PT, R7, UR5, RZ ;  /* 0x0000000507077c10 */ /* 0x000fe2000ff1e0ff */
[----:B------:R-:W-:Y:S01]  /*0c30*/  IMAD.U32 R14, RZ, RZ, UR19 ;  /* 0x00000013ff0e7e24 */ /* 0x000fe2000f8e00ff */
[----:B------:R-:W-:Y:S01]  /*0c40*/  IADD3 R9, P1, PT, R9, UR5, RZ ;  /* 0x0000000509097c10 */ /* 0x000fe2000ff3e0ff */
[----:B------:R-:W-:Y:S01]  /*0c50*/  IMAD.U32 R16, RZ, RZ, UR17 ;  /* 0x00000011ff107e24 */ /* 0x000fe2000f8e00ff */
[----:B------:R-:W-:Y:S01]  /*0c60*/  IADD3 R11, P2, PT, R11, UR5, RZ ;  /* 0x000000050b0b7c10 */ /* 0x000fe2000ff5e0ff */
[----:B------:R-:W-:Y:S01]  /*0c70*/  IMAD.U32 R40, RZ, RZ, UR23 ;  /* 0x00000017ff287e24 */ /* 0x000fe2000f8e00ff */
[----:B------:R-:W-:Y:S01]  /*0c80*/  IADD3 R13, P3, PT, R13, UR5, RZ ;  /* 0x000000050d0d7c10 */ /* 0x000fe2000ff7e0ff */
[----:B0-----:R-:W-:Y:S01]  /*0c90*/  IMAD.WIDE.U32 R22, R5, 0x18, R22 ;  /* 0x0000001805167825 */ /* 0x001fe200078e0016 */
[----:B------:R-:W-:-:S02]  /*0ca0*/  SHF.L.U64.HI R5, R28, 0x3, R29 ;  /* 0x000000031c057819 */ /* 0x000fc4000001021d */
[----:B------:R-:W-:Y:S01]  /*0cb0*/  IADD3.X R14, PT, PT, R14, UR7, RZ, P0, !PT ;  /* 0x000000070e0e7c10 */ /* 0x000fe200087fe4ff */
[----:B----4-:R-:W-:Y:S01]  /*0cc0*/  IMAD.WIDE.U32 R20, R15, 0x18, R20 ;  /* 0x000000180f147825 */ /* 0x010fe200078e0014 */
[----:B------:R-:W-:Y:S02]  /*0cd0*/  IADD3.X R16, PT, PT, R16, UR7, RZ, P1, !PT ;  /* 0x0000000710107c10 */ /* 0x000fe40008ffe4ff */
[----:B------:R-:W-:Y:S01]  /*0ce0*/  IADD3.X R40, PT, PT, R40, UR7, RZ, P2, !PT ;  /* 0x0000000728287c10 */ /* 0x000fe200097fe4ff */
[----:B-----5:R-:W-:Y:S01]  /*0cf0*/  IMAD.WIDE.U32 R18, R17, 0x18, R18 ;  /* 0x0000001811127825 */ /* 0x020fe200078e0012 */
[----:B------:R-:W-:-:S03]  /*0d00*/  IADD3.X R42, PT, PT, R42, UR7, RZ, P3, !PT ;  /* 0x000000072a2a7c10 */ /* 0x000fc60009ffe4ff */
[----:B------:R-:W-:Y:S02]  /*0d10*/  VIADD R8, R23, UR4 ;  /* 0x0000000417087c36 */ /* 0x000fe40008000000 */
[----:B------:R-:W-:Y:S02]  /*0d20*/  VIADD R10, R21, UR4 ;  /* 0x00000004150a7c36 */ /* 0x000fe40008000000 */
[----:B------:R-:W-:-:S07]  /*0d30*/  VIADD R12, R19, UR4 ;  /* 0x00000004130c7c36 */ /* 0x000fce0008000000 */
.L_x_27:
[----:B--2---:R-:W-:Y:S01]  /*0d40*/  IADD3 R24, P0, PT, R6, UR40, RZ ;  /* 0x0000002806187c10 */ /* 0x004fe2000ff1e0ff */
[----:B------:R-:W0:Y:S03]  /*0d50*/  LDC.64 R30, c[0x0][0x3a8] ;  /* 0x0000ea00ff1e7b82 */ /* 0x000e260000000a00 */
[----:B------:R-:W-:-:S05]  /*0d60*/  IADD3.X R25, PT, PT, R5, UR41, RZ, P0, !PT ;  /* 0x0000002905197c10 */ /* 0x000fca00087fe4ff */
[----:B------:R-:W2:Y:S01]  /*0d70*/  LDG.E.64 R26, desc[UR28][R24.64] ;  /* 0x0000001c181a7981 */ /* 0x000ea2000c1e1b00 */
[----:B------:R-:W0:Y:S01]  /*0d80*/  MUFU.RCP64H R33, UR42 ;  /* 0x0000002a00217d08 */ /* 0x000e220008001800 */
[----:B------:R-:W-:Y:S01]  /*0d90*/  IMAD.MOV.U32 R32, RZ, RZ, 0x1 ;  /* 0x00000001ff207424 */ /* 0x000fe200078e00ff */
[----:B------:R-:W-:Y:S05]  /*0da0*/  YIELD ;  /* 0x0000000000007946 */ /* 0x000fea0003800000 */
[----:B------:R-:W-:Y:S01]  /*0db0*/  BSSY.RECONVERGENT B2, `(.L_x_11) ;  /* 0x0000013000027945 */ /* 0x000fe20003800200 */
        /* <DEDUP_REMOVED lines=15> */
[----:B-1----:R-:W-:Y:S05]  /*0eb0*/  CALL.REL.NOINC `($__internal_0_$__cuda_sm20_div_rn_f64_full) ;  /* 0x0000001000bc7944 */ /* 0x002fea0003c00000 */
[----:B------:R-:W-:Y:S02]  /*0ec0*/  IMAD.MOV.U32 R34, RZ, RZ, R0 ;  /* 0x000000ffff227224 */ /* 0x000fe400078e0000 */
[----:B------:R-:W-:-:S07]  /*0ed0*/  IMAD.MOV.U32 R35, RZ, RZ, R15 ;  /* 0x000000ffff237224 */ /* 0x000fce00078e000f */
.L_x_12:
[----:B------:R-:W-:Y:S05]  /*0ee0*/  BSYNC.RECONVERGENT B2 ;  /* 0x0000000000027941 */ /* 0x000fea0003800200 */
.L_x_11:
[----:B------:R-:W-:Y:S01]  /*0ef0*/  IADD3 R30, P0, PT, R6, UR44, RZ ;  /* 0x0000002c061e7c10 */ /* 0x000fe2000ff1e0ff */
[----:B------:R-:W0:Y:S03]  /*0f00*/  LDC.64 R36, c[0x0][0x3a8] ;  /* 0x0000ea00ff247b82 */ /* 0x000e260000000a00 */
[----:B------:R-:W-:-:S05]  /*0f10*/  IADD3.X R31, PT, PT, R5, UR45, RZ, P0, !PT ;  /* 0x0000002d051f7c10 */ /* 0x000fca00087fe4ff */
[----:B------:R-:W2:Y:S01]  /*0f20*/  LDG.E.64 R32, desc[UR28][R30.64] ;  /* 0x0000001c1e207981 */ /* 0x000ea2000c1e1b00 */
[----:B------:R-:W0:Y:S01]  /*0f30*/  MUFU.RCP64H R39, UR42 ;  /* 0x0000002a00277d08 */ /* 0x000e220008001800 */
[----:B------:R-:W-:Y:S01]  /*0f40*/  IMAD.MOV.U32 R38, RZ, RZ, 0x1 ;  /* 0x00000001ff267424 */ /* 0x000fe200078e00ff */
[----:B------:R-:W-:Y:S01]  /*0f50*/  BSSY.RECONVERGENT B2, `(.L_x_13) ;  /* 0x0000014000027945 */ /* 0x000fe20003800200 */
[----:B------:R-:W-:-:S04]  /*0f60*/  DADD R34, R34, UR26 ;  /* 0x0000001a22227e29 */ /* 0x000fc80008000000 */
        /* <DEDUP_REMOVED lines=13> */
[----:B------:R-:W-:Y:S02]  /*1040*/  MOV R15, R33 ;  /* 0x00000021000f7202 */ /* 0x000fe40000000f00 */
[----:B------:R-:W-:-:S07]  /*1050*/  MOV R4, 0x1070 ;  /* 0x0000107000047802 */ /* 0x000fce0000000f00 */
[----:B-1----:R-:W-:Y:S05]  /*1060*/  CALL.REL.NOINC `($__internal_0_$__cuda_sm20_div_rn_f64_full) ;  /* 0x0000001000507944 */ /* 0x002fea0003c00000 */
[----:B------:R-:W-:Y:S02]  /*1070*/  IMAD.MOV.U32 R46, RZ, RZ, R0 ;  /* 0x000000ffff2e7224 */ /* 0x000fe400078e0000 */
[----:B------:R-:W-:-:S07]  /*1080*/  IMAD.MOV.U32 R47, RZ, RZ, R15 ;  /* 0x000000ffff2f7224 */ /* 0x000fce00078e000f */
.L_x_14:
[----:B------:R-:W-:Y:S05]  /*1090*/  BSYNC.RECONVERGENT B2 ;  /* 0x0000000000027941 */ /* 0x000fea0003800200 */
.L_x_13:
[----:B------:R-:W-:Y:S01]  /*10a0*/  IADD3 R36, P0, PT, R6, UR12, RZ ;  /* 0x0000000c06247c10 */ /* 0x000fe2000ff1e0ff */
[----:B------:R-:W0:Y:S03]  /*10b0*/  LDC.64 R38, c[0x0][0x3a8] ;  /* 0x0000ea00ff267b82 */ /* 0x000e260000000a00 */
[----:B------:R-:W-:-:S05]  /*10c0*/  IADD3.X R37, PT, PT, R5, UR13, RZ, P0, !PT ;  /* 0x0000000d05257c10 */ /* 0x000fca00087fe4ff */
[----:B------:R-:W2:Y:S01]  /*10d0*/  LDG.E.64 R44, desc[UR28][R36.64] ;  /* 0x0000001c242c7981 */ /* 0x000ea2000c1e1b00 */
[----:B------:R-:W-:-:S08]  /*10e0*/  DADD R46, R46, UR26 ;  /* 0x0000001a2e2e7e29 */ /* 0x000fd00008000000 */
[C---:B0-----:R-:W-:Y:S02]  /*10f0*/  DFMA R48, -R46.reuse, R38, R32 ;  /* 0x000000262e30722b */ /* 0x041fe40000000120 */
[----:B------:R-:W-:-:S06]  /*1100*/  DADD R32, R46, 1 ;  /* 0x3ff000002e207429 */ /* 0x000fcc0000000000 */
[----:B------:R-:W-:Y:S02]  /*1110*/  DSETP.GT.AND P0, PT, R48, UR24, PT ;  /* 0x0000001830007e2a */ /* 0x000fe4000bf04000 */
[C---:B------:R-:W-:Y:S02]  /*1120*/  DFMA R48, -R34.reuse, R38, R26 ;  /* 0x000000262230722b */ /* 0x040fe4000000011a */
[----:B------:R-:W-:Y:S02]  /*1130*/  DADD R26, R34, 1 ;  /* 0x3ff00000221a7429 */ /* 0x000fe40000000000 */
[----:B------:R-:W-:Y:S02]  /*1140*/  FSEL R32, R32, R46, P0 ;  /* 0x0000002e20207208 */ /* 0x000fe40000000000 */
[----:B------:R-:W-:Y:S02]  /*1150*/  FSEL R33, R33, R47, P0 ;  /* 0x0000002f21217208 */ /* 0x000fe40000000000 */
[----:B------:R-:W-:-:S02]  /*1160*/  DSETP.GT.AND P0, PT, R48, UR24, PT ;  /* 0x0000001830007e2a */ /* 0x000fc4000bf04000 */
[----:B------:R-:W-:Y:S04]  /*1170*/  F2I.F64.TRUNC R32, R32 ;  /* 0x0000002000207311 */ /* 0x000fe8000030d100 */
[----:B------:R-:W-:Y:S02]  /*1180*/  FSEL R48, R26, R34, P0 ;  /* 0x000000221a307208 */ /* 0x000fe40000000000 */
[----:B------:R-:W-:Y:S02]  /*1190*/  FSEL R49, R27, R35, P0 ;  /* 0x000000231b317208 */ /* 0x000fe40000000000 */
[----:B------:R-:W0:Y:S01]  /*11a0*/  LDC.64 R34, c[0x0][0x3b0] ;  /* 0x0000ec00ff227b82 */ /* 0x000e220000000a00 */
[----:B------:R-:W-:-:S03]  /*11b0*/  IADD3 R26, P0, PT, R6, UR14, RZ ;  /* 0x0000000e061a7c10 */ /* 0x000fc6000ff1e0ff */
[----:B------:R-:W3:Y:S01]  /*11c0*/  F2I.F64.TRUNC R49, R48 ;  /* 0x0000003000317311 */ /* 0x000ee2000030d100 */
[----:B------:R-:W-:Y:S01]  /*11d0*/  IADD3.X R27, PT, PT, R5, UR15, RZ, P0, !PT ;  /* 0x0000000f051b7c10 */ /* 0x000fe200087fe4ff */
[----:B---3--:R-:W-:Y:S02]  /*11e0*/  IMAD R15, R32, UR43, R49 ;  /* 0x0000002b200f7c24 */ /* 0x008fe4000f8e0231 */
[----:B------:R-:W3:Y:S02]  /*11f0*/  LDC.64 R32, c[0x0][0x3b8] ;  /* 0x0000ee00ff207b82 */ /* 0x000ee40000000a00 */
[----:B0-----:R-:W-:-:S05]  /*1200*/  IMAD.WIDE R46, R15, 0x8, R34 ;  /* 0x000000080f2e7825 */ /* 0x001fca00078e0222 */
[----:B--2---:R0:W-:Y:S04]  /*1210*/  REDG.E.ADD.F64.RN.STRONG.GPU desc[UR28][R46.64], R44 ;  /* 0x0000002c2e0079a6 */ /* 0x0041e8000c12ff1c */
[----:B------:R-:W2:Y:S01]  /*1220*/  LDG.E.64 R34, desc[UR28][R26.64] ;  /* 0x0000001c1a227981 */ /* 0x000ea2000c1e1b00 */
[----:B------:R-:W-:Y:S02]  /*1230*/  IMAD.U32 R17, RZ, RZ, UR6 ;  /* 0x00000006ff117e24 */ /* 0x000fe4000f8e00ff */
[----:B---3--:R-:W-:-:S04]  /*1240*/  IMAD.WIDE R32, R15, 0x8, R32 ;  /* 0x000000080f207825 */ /* 0x008fc800078e0220 */
[----:B------:R-:W-:Y:S01]  /*1250*/  IMAD.WIDE.U32 R24, R17, 0x8, R24 ;  /* 0x0000000811187825 */ /* 0x000fe200078e0018 */
[----:B------:R-:W3:Y:S03]  /*1260*/  MUFU.RCP64H R49, UR42 ;  /* 0x0000002a00317d08 */ /* 0x000ee60008001800 */
[----:B------:R-:W-:-:S06]  /*1270*/  IMAD.MOV.U32 R48, RZ, RZ, 0x1 ;  /* 0x00000001ff307424 */ /* 0x000fcc00078e00ff */
[----:B---3--:R-:W-:Y:S01]  /*1280*/  DFMA R50, R48, -R38, 1 ;  /* 0x3ff000003032742b */ /* 0x008fe20000000826 */
[----:B--2---:R2:W-:Y:S04]  /*1290*/  REDG.E.ADD.F64.RN.STRONG.GPU desc[UR28][R32.64], R34 ;  /* 0x00000022200079a6 */ /* 0x0045e8000c12ff1c */
[----:B------:R-:W3:Y:S03]  /*12a0*/  LDG.E.64 R24, desc[UR28][R24.64] ;  /* 0x0000001c18187981 */ /* 0x000ee6000c1e1b00 */
[----:B------:R-:W-:Y:S01]  /*12b0*/  DFMA R50, R50, R50, R50 ;  /* 0x000000323232722b */ /* 0x000fe20000000032 */
[----:B------:R-:W-:Y:S07]  /*12c0*/  BSSY.RECONVERGENT B2, `(.L_x_15) ;  /* 0x0000011000027945 */ /* 0x000fee0003800200 */
[----:B------:R-:W-:-:S08]  /*12d0*/  DFMA R50, R48, R50, R48 ;  /* 0x000000323032722b */ /* 0x000fd00000000030 */
[----:B0-----:R-:W-:-:S08]  /*12e0*/  DFMA R44, R50, -R38, 1 ;  /* 0x3ff00000322c742b */ /* 0x001fd00000000826 */
[----:B------:R-:W-:-:S08]  /*12f0*/  DFMA R50, R50, R44, R50 ;  /* 0x0000002c3232722b */ /* 0x000fd00000000032 */
[----:B---3--:R-:W-:Y:S01]  /*1300*/  DMUL R44, R50, R24 ;  /* 0x00000018322c7228 */ /* 0x008fe20000000000 */
[----:B------:R-:W-:-:S07]  /*1310*/  FSETP.GEU.AND P1, PT, |R25|, 6.5827683646048100446e-37, PT ;  /* 0x036000001900780b */ /* 0x000fce0003f2e200 */
[----:B------:R-:W-:-:S08]  /*1320*/  DFMA R38, R44, -R38, R24 ;  /* 0x800000262c26722b */ /* 0x000fd00000000018 */
[----:B--2---:R-:W-:-:S10]  /*1330*/  DFMA R32, R50, R38, R44 ;  /* 0x000000263220722b */ /* 0x004fd4000000002c */
        /* <DEDUP_REMOVED lines=9> */
.L_x_16:
[----:B------:R-:W-:Y:S05]  /*13d0*/  BSYNC.RECONVERGENT B2 ;  /* 0x0000000000027941 */ /* 0x000fea0003800200 */
.L_x_15:
[----:B------:R-:W-:Y:S01]  /*13e0*/  IMAD.U32 R15, RZ, RZ, UR6 ;  /* 0x00000006ff0f7e24 */ /* 0x000fe2000f8e00ff */
[----:B------:R-:W0:Y:S03]  /*13f0*/  LDC.64 R34, c[0x0][0x3a8] ;  /* 0x0000ea00ff227b82 */ /* 0x000e260000000a00 */
[----:B------:R-:W-:-:S06]  /*1400*/  IMAD.WIDE.U32 R30, R15, 0x8, R30 ;  /* 0x000000080f1e7825 */ /* 0x000fcc00078e001e */
        /* <DEDUP_REMOVED lines=17> */
[----:B------:R-:W-:Y:S01]  /*1520*/  MOV R0, R30 ;  /* 0x0000001e00007202 */ /* 0x000fe20000000f00 */
[----:B------:R-:W-:Y:S01]  /*1530*/  IMAD.MOV.U32 R15, RZ, RZ, R31 ;  /* 0x000000ffff0f7224 */ /* 0x000fe200078e001f */
[----:B------:R-:W-:-:S07]  /*1540*/  MOV R4, 0x1560 ;  /* 0x0000156000047802 */ /* 0x000fce0000000f00 */
[----:B-1----:R-:W-:Y:S05]  /*1550*/  CALL.REL.NOINC `($__internal_0_$__cuda_sm20_div_rn_f64_full) ;  /* 0x0000000c00147944 */ /* 0x002fea0003c00000 */
[----:B------:R-:W-:Y:S02]  /*1560*/  IMAD.MOV.U32 R34, RZ, RZ, R0 ;  /* 0x000000ffff227224 */ /* 0x000fe400078e0000 */
[----:B------:R-:W-:-:S07]  /*1570*/  IMAD.MOV.U32 R35, RZ, RZ, R15 ;  /* 0x000000ffff237224 */ /* 0x000fce00078e000f */
.L_x_18:
[----:B------:R-:W-:Y:S05]  /*1580*/  BSYNC.RECONVERGENT B2 ;  /* 0x0000000000027941 */ /* 0x000fea0003800200 */
.L_x_17:
[----:B------:R-:W-:-:S04]  /*1590*/  IMAD.U32 R39, RZ, RZ, UR6 ;  /* 0x00000006ff277e24 */ /* 0x000fc8000f8e00ff */
[----:B------:R-:W-:Y:S02]  /*15a0*/  IMAD.WIDE.U32 R38, R39, 0x8, R36 ;  /* 0x0000000827267825 */ /* 0x000fe400078e0024 */
[----:B------:R-:W0:Y:S04]  /*15b0*/  LDC.64 R36, c[0x0][0x3a8] ;  /* 0x0000ea00ff247b82 */ /* 0x000e280000000a00 */
        /* <DEDUP_REMOVED lines=8> */
[----:B------:R-:W-:Y:S01]  /*1640*/  FSEL R31, R31, R35, P0 ;  /* 0x000000231f1f7208 */ /* 0x000fe20000000000 */
[----:B------:R-:W-:Y:S01]  /*1650*/  IMAD.U32 R35, RZ, RZ, UR6 ;  /* 0x00000006ff237e24 */ /* 0x000fe2000f8e00ff */
[----:B------:R-:W-:-:S02]  /*1660*/  DSETP.GT.AND P0, PT, R44, UR24, PT ;  /* 0x000000182c007e2a */ /* 0x000fc4000bf04000 */
[----:B------:R-:W-:Y:S01]  /*1670*/  F2I.F64.TRUNC R30, R30 ;  /* 0x0000001e001e7311 */ /* 0x000fe2000030d100 */
[----:B------:R-:W-:-:S03]  /*1680*/  IMAD.WIDE.U32 R34, R35, 0x8, R26 ;  /* 0x0000000823227825 */ /* 0x000fc600078e001a */
[----:B------:R-:W-:Y:S02]  /*1690*/  FSEL R32, R24, R32, P0 ;  /* 0x0000002018207208 */ /* 0x000fe40000000000 */
[----:B------:R-:W-:Y:S02]  /*16a0*/  FSEL R33, R25, R33, P0 ;  /* 0x0000002119217208 */ /* 0x000fe40000000000 */
[----:B------:R-:W0:Y:S04]  /*16b0*/  LDC.64 R24, c[0x0][0x3b0] ;  /* 0x0000ec00ff187b82 */ /* 0x000e280000000a00 */
[----:B------:R-:W3:Y:S02]  /*16c0*/  F2I.F64.TRUNC R33, R32 ;  /* 0x0000002000217311 */ /* 0x000ee4000030d100 */
[----:B---3--:R-:W-:-:S02]  /*16d0*/  IMAD R15, R30, UR43, R33 ;  /* 0x0000002b1e0f7c24 */ /* 0x008fc4000f8e0221 */
[----:B------:R-:W3:Y:S02]  /*16e0*/  LDC.64 R30, c[0x0][0x3b8] ;  /* 0x0000ee00ff1e7b82 */ /* 0x000ee40000000a00 */
[----:B0-----:R-:W-:-:S05]  /*16f0*/  IMAD.WIDE R24, R15, 0x8, R24 ;  /* 0x000000080f187825 */ /* 0x001fca00078e0218 */
[----:B--2---:R0:W-:Y:S04]  /*1700*/  REDG.E.ADD.F64.RN.STRONG.GPU desc[UR28][R24.64], R38 ;  /* 0x00000026180079a6 */ /* 0x0041e8000c12ff1c */
[----:B------:R-:W2:Y:S01]  /*1710*/  LDG.E.64 R34, desc[UR28][R34.64] ;  /* 0x0000001c22227981 */ /* 0x000ea2000c1e1b00 */
[----:B------:R-:W-:Y:S01]  /*1720*/  IADD3 R44, P0, PT, R6, R13, RZ ;  /* 0x0000000d062c7210 */ /* 0x000fe20007f1e0ff */
[----:B---3--:R-:W-:-:S04]  /*1730*/  IMAD.WIDE R30, R15, 0x8, R30 ;  /* 0x000000080f1e7825 */ /* 0x008fc800078e021e */
[----:B------:R-:W-:Y:S01]  /*1740*/  IMAD.X R45, R5, 0x1, R42, P0 ;  /* 0x00000001052d7824 */ /* 0x000fe200000e062a */
[----:B------:R-:W3:Y:S01]  /*1750*/  MUFU.RCP64H R47, UR42 ;  /* 0x0000002a002f7d08 */ /* 0x000ee20008001800 */
        /* <DEDUP_REMOVED lines=20> */
[----:B------:R-:W-:Y:S01]  /*18a0*/  IMAD.MOV.U32 R30, RZ, RZ, R0 ;  /* 0x000000ffff1e7224 */ /* 0x000fe200078e0000 */
[----:B------:R-:W-:-:S07]  /*18b0*/  MOV R31, R15 ;  /* 0x0000000f001f7202 */ /* 0x000fce0000000f00 */
.L_x_20:
[----:B------:R-:W-:Y:S05]  /*18c0*/  BSYNC.RECONVERGENT B2 ;  /* 0x0000000000027941 */ /* 0x000fea0003800200 */
.L_x_19:
[----:B------:R-:W-:Y:S01]  /*18d0*/  IADD3 R24, P0, PT, R6, R11, RZ ;  /* 0x0000000b06187210 */ /* 0x000fe20007f1e0ff */
[----:B------:R-:W0:Y:S04]  /*18e0*/  LDC.64 R34, c[0x0][0x3a8] ;  /* 0x0000ea00ff227b82 */ /* 0x000e280000000a00 */
[----:B------:R-:W-:-:S06]  /*18f0*/  IMAD.X R25, R5, 0x1, R40, P0 ;  /* 0x0000000105197824 */ /* 0x000fcc00000e0628 */
        /* <DEDUP_REMOVED lines=23> */
.L_x_22:
[----:B------:R-:W-:Y:S05]  /*1a70*/  BSYNC.RECONVERGENT B2 ;  /* 0x0000000000027941 */ /* 0x000fea0003800200 */
.L_x_21:
[----:B------:R-:W-:Y:S01]  /*1a80*/  IADD3 R38, P0, PT, R6, R9, RZ ;  /* 0x0000000906267210 */ /* 0x000fe20007f1e0ff */
[----:B------:R-:W0:Y:S04]  /*1a90*/  LDC.64 R36, c[0x0][0x3a8] ;  /* 0x0000ea00ff247b82 */ /* 0x000e280000000a00 */
[----:B------:R-:W-:-:S06]  /*1aa0*/  IMAD.X R39, R5, 0x1, R16, P0 ;  /* 0x0000000105277824 */ /* 0x000fcc00000e0610 */
        /* <DEDUP_REMOVED lines=14> */
[----:B------:R-:W-:-:S03]  /*1b90*/  IADD3 R24, P0, PT, R6, R7, RZ ;  /* 0x0000000706187210 */ /* 0x000fc60007f1e0ff */
[----:B------:R-:W3:Y:S02]  /*1ba0*/  F2I.F64.TRUNC R33, R32 ;  /* 0x0000002000217311 */ /* 0x000ee4000030d100 */
[----:B------:R-:W-:Y:S02]  /*1bb0*/  IMAD.X R25, R5, 0x1, R14, P0 ;  /* 0x0000000105197824 */ /* 0x000fe400000e060e */
[----:B---3--:R-:W-:Y:S02]  /*1bc0*/  IMAD R15, R34, UR43, R33 ;  /* 0x0000002b220f7c24 */ /* 0x008fe4000f8e0221 */
        /* <DEDUP_REMOVED lines=20> */
[----:B------:R-:W-:-:S10]  /*1d10*/  DFMA R30, R48, R36, R30 ;  /* 0x00000024301e722b */ /* 0x000fd4000000001e */
[----:B------:R-:W-:-:S05]  /*1d20*/  FFMA R0, RZ, UR42, R31 ;  /* 0x0000002aff007c23 */ /* 0x000fca000800001f */
[----:B------:R-:W-:-:S13]  /*1d30*/  FSETP.GT.AND P0, PT, |R0|, 1.469367938527859385e-39, PT ;  /* 0x001000000000780b */ /* 0x000fda0003f04200 */
[----:B--2---:R-:W-:Y:S05]  /*1d40*/  @P0 BRA P1, `(.L_x_24) ;  /* 0x0000000000180947 */ /* 0x004fea0000800000 */
[----:B------:R-:W-:Y:S01]  /*1d50*/  MOV R0, R32 ;  /* 0x0000002000007202 */ /* 0x000fe20000000f00 */
[----:B------:R-:W-:Y:S01]  /*1d60*/  IMAD.MOV.U32 R15, RZ, RZ, R33 ;  /* 0x000000ffff0f7224 */ /* 0x000fe200078e0021 */
[----:B------:R-:W-:-:S07]  /*1d70*/  MOV R4, 0x1d90 ;  /* 0x00001d9000047802 */ /* 0x000fce0000000f00 */
[----:B-1----:R-:W-:Y:S05]  /*1d80*/  CALL.REL.NOINC `($__internal_0_$__cuda_sm20_div_rn_f64_full) ;  /* 0x0000000400087944 */ /* 0x002fea0003c00000 */
[----:B------:R-:W-:Y:S02]  /*1d90*/  IMAD.MOV.U32 R30, RZ, RZ, R0 ;  /* 0x000000ffff1e7224 */ /* 0x000fe400078e0000 */
[----:B------:R-:W-:-:S07]  /*1da0*/  IMAD.MOV.U32 R31, RZ, RZ, R15 ;  /* 0x000000ffff1f7224 */ /* 0x000fce00078e000f */
.L_x_24:
[----:B------:R-:W-:Y:S05]  /*1db0*/  BSYNC.RECONVERGENT B2 ;  /* 0x0000000000027941 */ /* 0x000fea0003800200 */
.L_x_23:
        /* <DEDUP_REMOVED lines=26> */
.L_x_26:
[----:B------:R-:W-:Y:S05]  /*1f60*/  BSYNC.RECONVERGENT B2 ;  /* 0x0000000000027941 */ /* 0x000fea0003800200 */
.L_x_25:
[----:B------:R-:W-:-:S05]  /*1f70*/  IADD3 R36, P0, PT, R6, R22, RZ ;  /* 0x0000001606247210 */ /* 0x000fca0007f1e0ff */
[----:B------:R-:W-:-:S06]  /*1f80*/  IMAD.X R37, R5, 0x1, R8, P0 ;  /* 0x0000000105257824 */ /* 0x000fcc00000e0608 */
[----:B------:R-:W2:Y:S01]  /*1f90*/  LDG.E.64 R36, desc[UR28][R36.64] ;  /* 0x0000001c24247981 */ /* 0x000ea2000c1e1b00 */
[----:B------:R-:W-:Y:S02]  /*1fa0*/  DFMA R38, -R30, UR46, R32 ;  /* 0x0000002e1e267c2b */ /* 0x000fe40008000120 */
[----:B------:R-:W-:Y:S02]  /*1fb0*/  DADD R34, R34, UR26 ;  /* 0x0000001a22227e29 */ /* 0x000fe40008000000 */
[----:B------:R-:W-:-:S04]  /*1fc0*/  DADD R32, R30, 1 ;  /* 0x3ff000001e207429 */ /* 0x000fc80000000000 */
[----:B------:R-:W-:Y:S02]  /*1fd0*/  DSETP.GT.AND P0, PT, R38, UR24, PT ;  /* 0x0000001826007e2a */ /* 0x000fe4000bf04000 */
[C---:B------:R-:W-:Y:S02]  /*1fe0*/  DFMA R38, -R34.reuse, UR46, R24 ;  /* 0x0000002e22267c2b */ /* 0x040fe40008000118 */
[----:B------:R-:W-:Y:S02]  /*1ff0*/  DADD R24, R34, 1 ;  /* 0x3ff0000022187429 */ /* 0x000fe40000000000 */
[----:B------:R-:W-:Y:S02]  /*2000*/  FSEL R44, R32, R30, P0 ;  /* 0x0000001e202c7208 */ /* 0x000fe40000000000 */
[----:B------:R-:W-:Y:S02]  /*2010*/  FSEL R45, R33, R31, P0 ;  /* 0x0000001f212d7208 */ /* 0x000fe40000000000 */
[----:B------:R-:W-:Y:S01]  /*2020*/  DSETP.GT.AND P0, PT, R38, UR24, PT ;  /* 0x0000001826007e2a */ /* 0x000fe2000bf04000 */
[----:B------:R-:W-:-:S03]  /*2030*/  MOV R31, UR6 ;  /* 0x00000006001f7c02 */ /* 0x000fc60008000f00 */
[----:B------:R-:W-:Y:S02]  /*2040*/  F2I.F64.TRUNC R45, R44 ;  /* 0x0000002c002d7311 */ /* 0x000fe4000030d100 */
[----:B------:R-:W-:Y:S01]  /*2050*/  FSEL R32, R24, R34, P0 ;  /* 0x0000002218207208 */ /* 0x000fe20000000000 */
[----:B------:R-:W-:Y:S01]  /*2060*/  IMAD.WIDE.U32 R30, R31, 0x18, R26 ;  /* 0x000000181f1e7825 */ /* 0x000fe200078e001a */
[----:B------:R-:W-:Y:S01]  /*2070*/  FSEL R33, R25, R35, P0 ;  /* 0x0000002319217208 */ /* 0x000fe20000000000 */
[----:B------:R-:W0:Y:S03]  /*2080*/  LDC.64 R26, c[0x0][0x3b8] ;  /* 0x0000ee00ff1a7b82 */ /* 0x000e260000000a00 */
[----:B------:R-:W3:Y:S05]  /*2090*/  F2I.F64.TRUNC R32, R32 ;  /* 0x0000002000207311 */ /* 0x000eea000030d100 */
[----:B------:R-:W4:Y:S01]  /*20a0*/  LDC.64 R24, c[0x0][0x3b0] ;  /* 0x0000ec00ff187b82 */ /* 0x000f220000000a00 */
[----:B---3--:R-:W-:-:S04]  /*20b0*/  IMAD R15, R32, UR49, R45 ;  /* 0x00000031200f7c24 */ /* 0x008fc8000f8e022d */
[----:B----4-:R-:W-:-:S05]  /*20c0*/  IMAD.WIDE R24, R15, 0x8, R24 ;  /* 0x000000080f187825 */ /* 0x010fca00078e0218 */
[----:B--2---:R2:W-:Y:S04]  /*20d0*/  REDG.E.ADD.F64.RN.STRONG.GPU desc[UR28][R24.64], R36 ;  /* 0x00000024180079a6 */ /* 0x0045e8000c12ff1c */
[----:B------:R-:W3:Y:S01]  /*20e0*/  LDG.E.64 R30, desc[UR28][R30.64] ;  /* 0x0000001c1e1e7981 */ /* 0x000ee2000c1e1b00 */
[----:B0-----:R-:W-:-:S04]  /*20f0*/  IMAD.WIDE R26, R15, 0x8, R26 ;  /* 0x000000080f1a7825 */ /* 0x001fc800078e021a */
[----:B------:R-:W-:-:S04]  /*2100*/  IMAD.U32 R15, RZ, RZ, UR6 ;  /* 0x00000006ff0f7e24 */ /* 0x000fc8000f8e00ff */
[----:B------:R-:W-:-:S03]  /*2110*/  IMAD.WIDE.U32 R28, R15, 0x4, R28 ;  /* 0x000000040f1c7825 */ /* 0x000fc600078e001c */
[----:B------:R-:W-:-:S04]  /*2120*/  ISETP.GE.U32.AND P0, PT, R28, UR48, PT ;  /* 0x000000301c007c0c */ /* 0x000fc8000bf06070 */
[----:B------:R-:W-:Y:S01]  /*2130*/  ISETP.GE.AND.EX P0, PT, R29, UR31, PT, P0 ;  /* 0x0000001f1d007c0c */ /* 0x000fe2000bf06300 */
[----:B------:R-:W-:-:S04]  /*2140*/  IMAD.MOV.U32 R4, RZ, RZ, R6 ;  /* 0x000000ffff047224 */ /* 0x000fc800078e0006 */
[----:B------:R-:W-:-:S04]  /*2150*/  IMAD.WIDE.U32 R4, R15, 0x20, R4 ;  /* 0x000000200f047825 */ /* 0x000fc800078e0004 */
[----:B------:R-:W-:Y:S01]  /*2160*/  IMAD.MOV.U32 R6, RZ, RZ, R4 ;  /* 0x000000ffff067224 */ /* 0x000fe200078e0004 */
[----:B---3--:R2:W-:Y:S03]  /*2170*/  REDG.E.ADD.F64.RN.STRONG.GPU desc[UR28][R26.64], R30 ;  /* 0x0000001e1a0079a6 */ /* 0x0085e6000c12ff1c */
[----:B------:R-:W-:Y:S05]  /*2180*/  @!P0 BRA `(.L_x_27) ;  /* 0xffffffe800ec8947 */ /* 0x000fea000383ffff */
[----:B------:R-:W-:Y:S05]  /*2190*/  BSYNC B1 ;  /* 0x0000000000017941 */ /* 0x000fea0003800000 */
.L_x_10:
[----:B------:R-:W-:Y:S05]  /*21a0*/  EXIT ;  /* 0x000000000000794d */ /* 0x000fea0003800000 */
        .weak           $__internal_0_$__cuda_sm20_div_rn_f64_full
        .type           $__internal_0_$__cuda_sm20_div_rn_f64_full,@function
        .size           $__internal_0_$__cuda_sm20_div_rn_f64_full,($__internal_1_$__cuda_sm20_div_u64 - $__internal_0_$__cuda_sm20_div_rn_f64_full)
$__internal_0_$__cuda_sm20_div_rn_f64_full:
[C---:B------:R-:W-:Y:S01]  /*21b0*/  FSETP.GEU.AND P0, PT, |R3|.reuse, 1.469367938527859385e-39, PT ;  /* 0x001000000300780b */ /* 0x040fe20003f0e200 */
[----:B------:R-:W-:Y:S01]  /*21c0*/  IMAD.U32 R46, RZ, RZ, UR30 ;  /* 0x0000001eff2e7e24 */ /* 0x000fe2000f8e00ff */
[C---:B------:R-:W-:Y:S01]  /*21d0*/  LOP3.LUT R2, R3.reuse, 0x800fffff, RZ, 0xc0, !PT ;  /* 0x800fffff03027812 */ /* 0x040fe200078ec0ff */
[----:B------:R-:W-:Y:S01]  /*21e0*/  IMAD.MOV.U32 R47, RZ, RZ, R3 ;  /* 0x000000ffff2f7224 */ /* 0x000fe200078e0003 */
[----:B------:R-:W-:Y:S01]  /*21f0*/  LOP3.LUT R17, R3, 0x7ff00000, RZ, 0xc0, !PT ;  /* 0x7ff0000003117812 */ /* 0x000fe200078ec0ff */
[----:B------:R-:W-:Y:S01]  /*2200*/  IMAD.U32 R38, RZ, RZ, UR30 ;  /* 0x0000001eff267e24 */ /* 0x000fe2000f8e00ff */
[----:B------:R-:W-:Y:S01]  /*2210*/  LOP3.LUT R39, R2, 0x3ff00000, RZ, 0xfc, !PT ;  /* 0x3ff0000002277812 */ /* 0x000fe200078efcff */
[----:B------:R-:W-:Y:S01]  /*2220*/  IMAD.MOV.U32 R49, RZ, RZ, R15 ;  /* 0x000000ffff317224 */ /* 0x000fe200078e000f */
[----:B------:R-:W-:Y:S01]  /*2230*/  BSSY.RECONVERGENT B0, `(.L_x_28) ;  /* 0x000005a000007945 */ /* 0x000fe20003800200 */
[----:B------:R-:W-:Y:S02]  /*2240*/  IMAD.MOV.U32 R44, RZ, RZ, 0x1 ;  /* 0x00000001ff2c7424 */ /* 0x000fe400078e00ff */
[----:B------:R-:W-:Y:S01]  /*2250*/  IMAD.MOV.U32 R48, RZ, RZ, R0 ;  /* 0x000000ffff307224 */ /* 0x000fe200078e0000 */
[C---:B------:R-:W-:Y:S01]  /*2260*/  FSETP.GEU.AND P2, PT, |R49|.reuse, 1.469367938527859385e-39, PT ;  /* 0x001000003100780b */ /* 0x040fe20003f4e200 */
[----:B------:R-:W-:Y:S01]  /*2270*/  @!P0 DMUL R38, R46, 8.98846567431157953865e+307 ;  /* 0x7fe000002e268828 */ /* 0x000fe20000000000 */
[----:B------:R-:W-:Y:S01]  /*2280*/  LOP3.LUT R15, R49, 0x7ff00000, RZ, 0xc0, !PT ;  /* 0x7ff00000310f7812 */ /* 0x000fe200078ec0ff */
[----:B------:R-:W-:-:S03]  /*2290*/  IMAD.MOV.U32 R2, RZ, RZ, 0x1ca00000 ;  /* 0x1ca00000ff027424 */ /* 0x000fc600078e00ff */
[----:B------:R-:W-:Y:S01]  /*22a0*/  ISETP.GE.U32.AND P1, PT, R15, R17, PT ;  /* 0x000000110f00720c */ /* 0x000fe20003f26070 */
[----:B------:R-:W0:Y:S03]  /*22b0*/  MUFU.RCP64H R45, R39 ;  /* 0x00000027002d7308 */ /* 0x000e260000001800 */
[----:B------:R-:W-:Y:S02]  /*22c0*/  SEL R41, R2, 0x63400000, !P1 ;  /* 0x6340000002297807 */ /* 0x000fe40004800000 */
[----:B------:R-:W-:Y:S02]  /*22d0*/  @!P0 LOP3.LUT R17, R39, 0x7ff00000, RZ, 0xc0, !PT ;  /* 0x7ff0000027118812 */ /* 0x000fe400078ec0ff */
[----:B------:R-:W-:-:S03]  /*22e0*/  @!P2 LOP3.LUT R0, R47, 0x7ff00000, RZ, 0xc0, !PT ;  /* 0x7ff000002f00a812 */ /* 0x000fc600078ec0ff */
[----:B------:R-:W-:Y:S01]  /*22f0*/  VIADD R43, R17, 0xffffffff ;  /* 0xffffffff112b7836 */ /* 0x000fe20000000000 */
[----:B------:R-:W-:-:S04]  /*2300*/  @!P2 ISETP.GE.U32.AND P3, PT, R15, R0, PT ;  /* 0x000000000f00a20c */ /* 0x000fc80003f66070 */
[----:B------:R-:W-:Y:S01]  /*2310*/  @!P2 SEL R0, R2, 0x63400000, !P3 ;  /* 0x634000000200a807 */ /* 0x000fe20005800000 */
[----:B0-----:R-:W-:-:S03]  /*2320*/  DFMA R50, R44, -R38, 1 ;  /* 0x3ff000002c32742b */ /* 0x001fc60000000826 */
[----:B------:R-:W-:-:S05]  /*2330*/  @!P2 LOP3.LUT R0, R0, 0x80000000, R49, 0xf8, !PT ;  /* 0x800000000000a812 */ /* 0x000fca00078ef831 */
[----:B------:R-:W-:Y:S01]  /*2340*/  DFMA R46, R50, R50, R50 ;  /* 0x00000032322e722b */ /* 0x000fe20000000032 */
[----:B------:R-:W-:Y:S01]  /*2350*/  @!P2 LOP3.LUT R51, R0, 0x100000, RZ, 0xfc, !PT ;  /* 0x001000000033a812 */ /* 0x000fe200078efcff */
[----:B------:R-:W-:Y:S02]  /*2360*/  @!P2 IMAD.MOV.U32 R50, RZ, RZ, RZ ;  /* 0x000000ffff32a224 */ /* 0x000fe400078e00ff */
[----:B------:R-:W-:-:S04]  /*2370*/  IMAD.MOV.U32 R0, RZ, RZ, R15 ;  /* 0x000000ffff007224 */ /* 0x000fc800078e000f */
[----:B------:R-:W-:Y:S01]  /*2380*/  DFMA R44, R44, R46, R44 ;  /* 0x0000002e2c2c722b */ /* 0x000fe2000000002c */
[----:B------:R-:W-:Y:S02]  /*2390*/  LOP3.LUT R47, R41, 0x800fffff, R49, 0xf8, !PT ;  /* 0x800fffff292f7812 */ /* 0x000fe400078ef831 */
[----:B------:R-:W-:-:S05]  /*23a0*/  MOV R46, R48 ;  /* 0x00000030002e7202 */ /* 0x000fca0000000f00 */
[----:B------:R-:W-:Y:S02]  /*23b0*/  DFMA R52, R44, -R38, 1 ;  /* 0x3ff000002c34742b */ /* 0x000fe40000000826 */
[----:B------:R-:W-:-:S06]  /*23c0*/  @!P2 DFMA R46, R46, 2, -R50 ;  /* 0x400000002e2ea82b */ /* 0x000fcc0000000832 */
[----:B------:R-:W-:-:S04]  /*23d0*/  DFMA R52, R44, R52, R44 ;  /* 0x000000342c34722b */ /* 0x000fc8000000002c */
[----:B------:R-:W-:-:S04]  /*23e0*/  @!P2 LOP3.LUT R0, R47, 0x7ff00000, RZ, 0xc0, !PT ;  /* 0x7ff000002f00a812 */ /* 0x000fc800078ec0ff */
[----:B------:R-:W-:Y:S01]  /*23f0*/  DMUL R50, R52, R46 ;  /* 0x0000002e34327228 */ /* 0x000fe20000000000 */
[----:B------:R-:W-:-:S05]  /*2400*/  VIADD R41, R0, 0xffffffff ;  /* 0xffffffff00297836 */ /* 0x000fca0000000000 */
[----:B------:R-:W-:Y:S02]  /*2410*/  ISETP.GT.U32.AND P0, PT, R41, 0x7feffffe, PT ;  /* 0x7feffffe2900780c */ /* 0x000fe40003f04070 */
[----:B------:R-:W-:Y:S02]  /*2420*/  DFMA R44, R50, -R38, R46 ;  /* 0x80000026322c722b */ /* 0x000fe4000000002e */
[----:B------:R-:W-:-:S06]  /*2430*/  ISETP.GT.U32.OR P0, PT, R43, 0x7feffffe, P0 ;  /* 0x7feffffe2b00780c */ /* 0x000fcc0000704470 */
[----:B------:R-:W-:Y:S01]  /*2440*/  DFMA R44, R52, R44, R50 ;  /* 0x0000002c342c722b */ /* 0x000fe20000000032 */
[----:B------:R-:W-:Y:S02]  /*2450*/  IMAD.U32 R50, RZ, RZ, UR30 ;  /* 0x0000001eff327e24 */ /* 0x000fe4000f8e00ff */
[----:B------:R-:W-:-:S04]  /*2460*/  IMAD.MOV.U32 R51, RZ, RZ, R3 ;  /* 0x000000ffff337224 */ /* 0x000fc800078e0003 */
[----:B------:R-:W-:Y:S05]  /*2470*/  @P0 BRA `(.L_x_29) ;  /* 0x0000000000740947 */ /* 0x000fea0003800000 */
[----:B------:R-:W-:Y:S01]  /*2480*/  LOP3.LUT R0, R51, 0x7ff00000, RZ, 0xc0, !PT ;  /* 0x7ff0000033007812 */ /* 0x000fe200078ec0ff */
[----:B------:R-:W-:-:S03]  /*2490*/  IMAD.MOV.U32 R48, RZ, RZ, RZ ;  /* 0x000000ffff307224 */ /* 0x000fc600078e00ff */
[CC--:B------:R-:W-:Y:S02]  /*24a0*/  VIADDMNMX R17, R15.reuse, -R0.reuse, 0xb9600000, !PT ;  /* 0xb96000000f117446 */ /* 0x0c0fe40007800900 */
[----:B------:R-:W-:Y:S02]  /*24b0*/  ISETP.GE.U32.AND P0, PT, R15, R0, PT ;  /* 0x000000000f00720c */ /* 0x000fe40003f06070 */
[----:B------:R-:W-:Y:S02]  /*24c0*/  VIMNMX R17, PT, PT, R17, 0x46a00000, PT ;  /* 0x46a0000011117848 */ /* 0x000fe40003fe0100 */
[----:B------:R-:W-:-:S05]  /*24d0*/  SEL R2, R2, 0x63400000, !P0 ;  /* 0x6340000002027807 */ /* 0x000fca0004000000 */
[----:B------:R-:W-:-:S04]  /*24e0*/  IMAD.IADD R2, R17, 0x1, -R2 ;  /* 0x0000000111027824 */ /* 0x000fc800078e0a02 */
[----:B------:R-:W-:-:S06]  /*24f0*/  VIADD R49, R2, 0x7fe00000 ;  /* 0x7fe0000002317836 */ /* 0x000fcc0000000000 */
[----:B------:R-:W-:-:S10]  /*2500*/  DMUL R52, R44, R48 ;  /* 0x000000302c347228 */ /* 0x000fd40000000000 */
[----:B------:R-:W-:-:S13]  /*2510*/  FSETP.GTU.AND P0, PT, |R53|, 1.469367938527859385e-39, PT ;  /* 0x001000003500780b */ /* 0x000fda0003f0c200 */
[----:B------:R-:W-:Y:S05]  /*2520*/  @P0 BRA `(.L_x_30) ;  /* 0x0000000000a80947 */ /* 0x000fea0003800000 */
[----:B------:R-:W-:Y:S01]  /*2530*/  DFMA R38, R44, -R38, R46 ;  /* 0x800000262c26722b */ /* 0x000fe2000000002e */
[----:B------:R-:W-:-:S09]  /*2540*/  IMAD.MOV.U32 R48, RZ, RZ, RZ ;  /* 0x000000ffff307224 */ /* 0x000fd200078e00ff */
[C---:B------:R-:W-:Y:S02]  /*2550*/  FSETP.NEU.AND P0, PT, R39.reuse, RZ, PT ;  /* 0x000000ff2700720b */ /* 0x040fe40003f0d000 */
[----:B------:R-:W-:-:S04]  /*2560*/  LOP3.LUT R0, R39, 0x80000000, R51, 0x48, !PT ;  /* 0x8000000027007812 */ /* 0x000fc800078e4833 */
[----:B------:R-:W-:-:S07]  /*2570*/  LOP3.LUT R49, R0, R49, RZ, 0xfc, !PT ;  /* 0x0000003100317212 */ /* 0x000fce00078efcff */
[----:B------:R-:W-:Y:S05]  /*2580*/  @!P0 BRA `(.L_x_30) ;  /* 0x0000000000908947 */ /* 0x000fea0003800000 */
[C---:B------:R-:W-:Y:S01]  /*2590*/  IADD3 R39, PT, PT, -R2.reuse, RZ, RZ ;  /* 0x000000ff02277210 */ /* 0x040fe20007ffe1ff */
[----:B------:R-:W-:Y:S01]  /*25a0*/  IMAD.MOV.U32 R38, RZ, RZ, RZ ;  /* 0x000000ffff267224 */ /* 0x000fe200078e00ff */
[----:B------:R-:W-:-:S05]  /*25b0*/  IADD3 R2, PT, PT, -R2, -0x43300000, RZ ;  /* 0xbcd0000002027810 */ /* 0x000fca0007ffe1ff */
[----:B------:R-:W-:Y:S02]  /*25c0*/  DFMA R38, R52, -R38, R44 ;  /* 0x800000263426722b */ /* 0x000fe4000000002c */
[----:B------:R-:W-:-:S08]  /*25d0*/  DMUL.RP R44, R44, R48 ;  /* 0x000000302c2c7228 */ /* 0x000fd00000008000 */
[----:B------:R-:W-:Y:S02]  /*25e0*/  FSETP.NEU.AND P0, PT, |R39|, R2, PT ;  /* 0x000000022700720b */ /* 0x000fe40003f0d200 */
[----:B------:R-:W-:Y:S02]  /*25f0*/  LOP3.LUT R2, R45, R0, RZ, 0x3c, !PT ;  /* 0x000000002d027212 */ /* 0x000fe400078e3cff */
[----:B------:R-:W-:Y:S02]  /*2600*/  FSEL R0, R44, R52, !P0 ;  /* 0x000000342c007208 */ /* 0x000fe40004000000 */
[----:B------:R-:W-:-:S03]  /*2610*/  FSEL R15, R2, R53, !P0 ;  /* 0x00000035020f7208 */ /* 0x000fc60004000000 */
[----:B------:R-:W-:Y:S02]  /*2620*/  IMAD.MOV.U32 R52, RZ, RZ, R0 ;  /* 0x000000ffff347224 */ /* 0x000fe400078e0000 */
[----:B------:R-:W-:Y:S01]  /*2630*/  IMAD.MOV.U32 R53, RZ, RZ, R15 ;  /* 0x000000ffff357224 */ /* 0x000fe200078e000f */
[----:B------:R-:W-:Y:S06]  /*2640*/  BRA `(.L_x_30) ;  /* 0x0000000000607947 */ /* 0x000fec0003800000 */
.L_x_29:
[----:B------:R-:W-:-:S14]  /*2650*/  DSETP.NAN.AND P0, PT, R48, R48, PT ;  /* 0x000000303000722a */ /* 0x000fdc0003f08000 */
[----:B------:R-:W-:Y:S05]  /*2660*/  @P0 BRA `(.L_x_31) ;  /* 0x00000000004c0947 */ /* 0x000fea0003800000 */
[----:B------:R-:W-:-:S14]  /*2670*/  DSETP.NAN.AND P0, PT, R50, R50, PT ;  /* 0x000000323200722a */ /* 0x000fdc0003f08000 */
[----:B------:R-:W-:Y:S05]  /*2680*/  @P0 BRA `(.L_x_32) ;  /* 0x0000000000340947 */ /* 0x000fea0003800000 */
[----:B------:R-:W-:Y:S01]  /*2690*/  ISETP.NE.AND P0, PT, R0, R17, PT ;  /* 0x000000110000720c */ /* 0x000fe20003f05270 */
[----:B------:R-:W-:Y:S02]  /*26a0*/  IMAD.MOV.U32 R52, RZ, RZ, 0x0 ;  /* 0x00000000ff347424 */ /* 0x000fe400078e00ff */
[----:B------:R-:W-:-:S10]  /*26b0*/  IMAD.MOV.U32 R53, RZ, RZ, -0x80000 ;  /* 0xfff80000ff357424 */ /* 0x000fd400078e00ff */
[----:B------:R-:W-:Y:S05]  /*26c0*/  @!P0 BRA `(.L_x_30) ;  /* 0x0000000000408947 */ /* 0x000fea0003800000 */
[----:B------:R-:W-:Y:S02]  /*26d0*/  ISETP.NE.AND P0, PT, R0, 0x7ff00000, PT ;  /* 0x7ff000000000780c */ /* 0x000fe40003f05270 */
[----:B------:R-:W-:Y:S02]  /*26e0*/  LOP3.LUT R15, R49, 0x80000000, R51, 0x48, !PT ;  /* 0x80000000310f7812 */ /* 0x000fe400078e4833 */
[----:B------:R-:W-:-:S13]  /*26f0*/  ISETP.EQ.OR P0, PT, R17, RZ, !P0 ;  /* 0x000000ff1100720c */ /* 0x000fda0004702670 */
[----:B------:R-:W-:Y:S01]  /*2700*/  @P0 LOP3.LUT R0, R15, 0x7ff00000, RZ, 0xfc, !PT ;  /* 0x7ff000000f000812 */ /* 0x000fe200078efcff */
[----:B------:R-:W-:Y:S02]  /*2710*/  @!P0 IMAD.MOV.U32 R52, RZ, RZ, RZ ;  /* 0x000000ffff348224 */ /* 0x000fe400078e00ff */
[----:B------:R-:W-:Y:S02]  /*2720*/  @!P0 IMAD.MOV.U32 R53, RZ, RZ, R15 ;  /* 0x000000ffff358224 */ /* 0x000fe400078e000f */
[----:B------:R-:W-:Y:S02]  /*2730*/  @P0 IMAD.MOV.U32 R52, RZ, RZ, RZ ;  /* 0x000000ffff340224 */ /* 0x000fe400078e00ff */
[----:B------:R-:W-:Y:S01]  /*2740*/  @P0 IMAD.MOV.U32 R53, RZ, RZ, R0 ;  /* 0x000000ffff350224 */ /* 0x000fe200078e0000 */
[----:B------:R-:W-:Y:S06]  /*2750*/  BRA `(.L_x_30) ;  /* 0x00000000001c7947 */ /* 0x000fec0003800000 */
.L_x_32:
[----:B------:R-:W-:Y:S01]  /*2760*/  LOP3.LUT R15, R51, 0x80000, RZ, 0xfc, !PT ;  /* 0x00080000330f7812 */ /* 0x000fe200078efcff */
[----:B------:R-:W-:-:S03]  /*2770*/  IMAD.MOV.U32 R52, RZ, RZ, R50 ;  /* 0x000000ffff347224 */ /* 0x000fc600078e0032 */
[----:B------:R-:W-:Y:S01]  /*2780*/  MOV R53, R15 ;  /* 0x0000000f00357202 */ /* 0x000fe20000000f00 */
[----:B------:R-:W-:Y:S06]  /*2790*/  BRA `(.L_x_30) ;  /* 0x00000000000c7947 */ /* 0x000fec0003800000 */
.L_x_31:
[----:B------:R-:W-:Y:S01]  /*27a0*/  LOP3.LUT R15, R49, 0x80000, RZ, 0xfc, !PT ;  /* 0x00080000310f7812 */ /* 0x000fe200078efcff */
[----:B------:R-:W-:-:S04]  /*27b0*/  IMAD.MOV.U32 R52, RZ, RZ, R48 ;  /* 0x000000ffff347224 */ /* 0x000fc800078e0030 */
[----:B------:R-:W-:-:S07]  /*27c0*/  IMAD.MOV.U32 R53, RZ, RZ, R15 ;  /* 0x000000ffff357224 */ /* 0x000fce00078e000f */
.L_x_30:
[----:B------:R-:W-:Y:S05]  /*27d0*/  BSYNC.RECONVERGENT B0 ;  /* 0x0000000000007941 */ /* 0x000fea0003800200 */
.L_x_28:
[----:B------:R-:W-:Y:S02]  /*27e0*/  IMAD.MOV.U32 R38, RZ, RZ, R4 ;  /* 0x000000ffff267224 */ /* 0x000fe400078e0004 */
[----:B------:R-:W-:Y:S02]  /*27f0*/  IMAD.MOV.U32 R39, RZ, RZ, 0x0 ;  /* 0x00000000ff277424 */ /* 0x000fe400078e00ff */
[----:B------:R-:W-:Y:S02]  /*2800*/  IMAD.MOV.U32 R0, RZ, RZ, R52 ;  /* 0x000000ffff007224 */ /* 0x000fe400078e0034 */
[----:B------:R-:W-:Y:S01]  /*2810*/  IMAD.MOV.U32 R15, RZ, RZ, R53 ;  /* 0x000000ffff0f7224 */ /* 0x000fe200078e0035 */
[----:B------:R-:W-:Y:S06]  /*2820*/  RET.REL.NODEC R38 `(_Z16gridding_processPdS_S_S_iidS_S_) ;  /* 0xffffffd426f47950 */ /* 0x000fec0003c3ffff */
        .weak           $__internal_1_$__cuda_sm20_div_u64
        .type           $__internal_1_$__cuda_sm20_div_u64,@function
        .size           $__internal_1_$__cuda_sm20_div_u64,(.L_x_35 - $__internal_1_$__cuda_sm20_div_u64)
$__internal_1_$__cuda_sm20_div_u64:
[----:B------:R-:W-:Y:S01]  /*2830*/  UMOV UR4, UR6 ;  /* 0x0000000600047c82 */ /* 0x000fe20008000000 */
[----:B------:R-:W-:Y:S02]  /*2840*/  UMOV UR5, URZ ;  /* 0x000000ff00057c82 */ /* 0x000fe40008000000 */
[----:B------:R-:W0:Y:S08]  /*2850*/  I2F.U64.RP R4, UR4 ;  /* 0x0000000400047d12 */ /* 0x000e300008309000 */
[----:B0-----:R-:W0:Y:S02]  /*2860*/  MUFU.RCP R4, R4 ;  /* 0x0000000400047308 */ /* 0x001e240000001000 */
[----:B0-----:R-:W-:-:S06]  /*2870*/  VIADD R6, R4, 0x1ffffffe ;  /* 0x1ffffffe04067836 */ /* 0x001fcc0000000000 */
[----:B------:R-:W0:Y:S02]  /*2880*/  F2I.U64.TRUNC R6, R6 ;  /* 0x0000000600067311 */ /* 0x000e24000020d800 */
[----:B0-----:R-:W-:-:S04]  /*2890*/  IMAD.WIDE.U32 R8, R6, UR6, RZ ;  /* 0x0000000606087c25 */ /* 0x001fc8000f8e00ff */
[----:B------:R-:W-:Y:S01]  /*28a0*/  IMAD R9, R7, UR6, R9 ;  /* 0x0000000607097c24 */ /* 0x000fe2000f8e0209 */
[----:B------:R-:W-:-:S05]  /*28b0*/  IADD3 R11, P0, PT, RZ, -R8, RZ ;  /* 0x80000008ff0b7210 */ /* 0x000fca0007f1e0ff */
[----:B------:R-:W-:-:S04]  /*28c0*/  IMAD.HI.U32 R8, R6, R11, RZ ;  /* 0x0000000b06087227 */ /* 0x000fc800078e00ff */
[----:B------:R-:W-:Y:S02]  /*28d0*/  IMAD.X R13, RZ, RZ, ~R9, P0 ;  /* 0x000000ffff0d7224 */ /* 0x000fe400000e0e09 */
[----:B------:R-:W-:Y:S02]  /*28e0*/  IMAD.MOV.U32 R9, RZ, RZ, R6 ;  /* 0x000000ffff097224 */ /* 0x000fe400078e0006 */
[-C--:B------:R-:W-:Y:S02]  /*28f0*/  IMAD R15, R7, R13.reuse, RZ ;  /* 0x0000000d070f7224 */ /* 0x080fe400078e02ff */
[----:B------:R-:W-:-:S04]  /*2900*/  IMAD.WIDE.U32 R8, P0, R6, R13, R8 ;  /* 0x0000000d06087225 */ /* 0x000fc80007800008 */
[----:B------:R-:W-:-:S04]  /*2910*/  IMAD.HI.U32 R13, R7, R13, RZ ;  /* 0x0000000d070d7227 */ /* 0x000fc800078e00ff */
[----:B------:R-:W-:-:S04]  /*2920*/  IMAD.HI.U32 R8, P1, R7, R11, R8 ;  /* 0x0000000b07087227 */ /* 0x000fc80007820008 */
[----:B------:R-:W-:Y:S01]  /*2930*/  IMAD.X R4, R13, 0x1, R7, P0 ;  /* 0x000000010d047824 */ /* 0x000fe200000e0607 */
[----:B------:R-:W-:-:S04]  /*2940*/  IADD3 R9, P2, PT, R15, R8, RZ ;  /* 0x000000080f097210 */ /* 0x000fc80007f5e0ff */
[----:B------:R-:W-:Y:S01]  /*2950*/  IADD3.X R11, PT, PT, RZ, RZ, R4, P2, P1 ;  /* 0x000000ffff0b7210 */ /* 0x000fe200017e2404 */
[----:B------:R-:W-:-:S03]  /*2960*/  IMAD.WIDE.U32 R6, R9, UR6, RZ ;  /* 0x0000000609067c25 */ /* 0x000fc6000f8e00ff */
[----:B------:R-:W-:Y:S01]  /*2970*/  IADD3 R13, P0, PT, RZ, -R6, RZ ;  /* 0x80000006ff0d7210 */ /* 0x000fe20007f1e0ff */
[----:B------:R-:W-:Y:S02]  /*2980*/  IMAD R6, R11, UR6, R7 ;  /* 0x000000060b067c24 */ /* 0x000fe4000f8e0207 */
[----:B------:R-:W-:Y:S02]  /*2990*/  IMAD.MOV.U32 R7, RZ, RZ, RZ ;  /* 0x000000ffff077224 */ /* 0x000fe400078e00ff */
[----:B------:R-:W-:Y:S01]  /*29a0*/  IMAD.HI.U32 R8, R9, R13, RZ ;  /* 0x0000000d09087227 */ /* 0x000fe200078e00ff */
[----:B------:R-:W-:-:S05]  /*29b0*/  IADD3.X R6, PT, PT, RZ, ~R6, RZ, P0, !PT ;  /* 0x80000006ff067210 */ /* 0x000fca00007fe4ff */
[----:B------:R-:W-:-:S04]  /*29c0*/  IMAD.WIDE.U32 R8, P0, R9, R6, R8 ;  /* 0x0000000609087225 */ /* 0x000fc80007800008 */
[C---:B------:R-:W-:Y:S02]  /*29d0*/  IMAD R4, R11.reuse, R6, RZ ;  /* 0x000000060b047224 */ /* 0x040fe400078e02ff */
[----:B------:R-:W-:-:S04]  /*29e0*/  IMAD.HI.U32 R9, P1, R11, R13, R8 ;  /* 0x0000000d0b097227 */ /* 0x000fc80007820008 */
[----:B------:R-:W-:Y:S01]  /*29f0*/  IMAD.HI.U32 R6, R11, R6, RZ ;  /* 0x000000060b067227 */ /* 0x000fe200078e00ff */
[----:B------:R-:W-:-:S03]  /*2a00*/  IADD3 R9, P2, PT, R4, R9, RZ ;  /* 0x0000000904097210 */ /* 0x000fc60007f5e0ff */
[----:B------:R-:W-:Y:S02]  /*2a10*/  IMAD.X R11, R6, 0x1, R11, P0 ;  /* 0x00000001060b7824 */ /* 0x000fe400000e060b */
[----:B------:R-:W-:-:S03]  /*2a20*/  IMAD.HI.U32 R6, R9, R2, RZ ;  /* 0x0000000209067227 */ /* 0x000fc600078e00ff */
[----:B------:R-:W-:Y:S01]  /*2a30*/  IADD3.X R11, PT, PT, RZ, RZ, R11, P2, P1 ;  /* 0x000000ffff0b7210 */ /* 0x000fe200017e240b */
[----:B------:R-:W-:-:S04]  /*2a40*/  IMAD.WIDE.U32 R6, R9, R3, R6 ;  /* 0x0000000309067225 */ /* 0x000fc800078e0006 */
[C---:B------:R-:W-:Y:S02]  /*2a50*/  IMAD R9, R11.reuse, R3, RZ ;  /* 0x000000030b097224 */ /* 0x040fe400078e02ff */
[----:B------:R-:W-:-:S04]  /*2a60*/  IMAD.HI.U32 R6, P0, R11, R2, R6 ;  /* 0x000000020b067227 */ /* 0x000fc80007800006 */
[----:B------:R-:W-:Y:S01]  /*2a70*/  IMAD.HI.U32 R4, R11, R3, RZ ;  /* 0x000000030b047227 */ /* 0x000fe200078e00ff */
[----:B------:R-:W-:-:S03]  /*2a80*/  IADD3 R8, P1, PT, R9, R6, RZ ;  /* 0x0000000609087210 */ /* 0x000fc60007f3e0ff */
[----:B------:R-:W-:Y:S02]  /*2a90*/  IMAD.X R4, RZ, RZ, R4, P0 ;  /* 0x000000ffff047224 */ /* 0x000fe400000e0604 */
[----:B------:R-:W-:-:S04]  /*2aa0*/  IMAD.WIDE.U32 R6, R8, UR6, RZ ;  /* 0x0000000608067c25 */ /* 0x000fc8000f8e00ff */
[----:B------:R-:W-:Y:S01]  /*2ab0*/  IMAD.X R9, RZ, RZ, R4, P1 ;  /* 0x000000ffff097224 */ /* 0x000fe200008e0604 */
[----:B------:R-:W-:-:S03]  /*2ac0*/  IADD3 R11, P0, PT, -R6, R2, RZ ;  /* 0x00000002060b7210 */ /* 0x000fc60007f1e1ff */
[----:B------:R-:W-:-:S04]  /*2ad0*/  IMAD R4, R9, UR6, R7 ;  /* 0x0000000609047c24 */ /* 0x000fc8000f8e0207 */
[----:B------:R-:W-:Y:S01]  /*2ae0*/  IMAD.X R6, R3, 0x1, ~R4, P0 ;  /* 0x0000000103067824 */ /* 0x000fe200000e0e04 */
[C---:B------:R-:W-:Y:S02]  /*2af0*/  ISETP.GE.U32.AND P0, PT, R11.reuse, UR6, PT ;  /* 0x000000060b007c0c */ /* 0x040fe4000bf06070 */
[----:B------:R-:W-:Y:S02]  /*2b00*/  IADD3 R3, P2, PT, R8, 0x1, RZ ;  /* 0x0000000108037810 */ /* 0x000fe40007f5e0ff */
[----:B------:R-:W-:Y:S02]  /*2b10*/  IADD3 R4, P1, PT, R11, -UR6, RZ ;  /* 0x800000060b047c10 */ /* 0x000fe4000ff3e0ff */
[C---:B------:R-:W-:Y:S01]  /*2b20*/  ISETP.GE.U32.AND.EX P0, PT, R6.reuse, RZ, PT, P0 ;  /* 0x000000ff0600720c */ /* 0x040fe20003f06100 */
[----:B------:R-:W-:Y:S01]  /*2b30*/  IMAD.X R2, RZ, RZ, R9, P2 ;  /* 0x000000ffff027224 */ /* 0x000fe200010e0609 */
[----:B------:R-:W-:Y:S02]  /*2b40*/  IADD3.X R7, PT, PT, R6, -0x1, RZ, P1, !PT ;  /* 0xffffffff06077810 */ /* 0x000fe40000ffe4ff */
[----:B------:R-:W-:-:S02]  /*2b50*/  SEL R4, R4, R11, P0 ;  /* 0x0000000b04047207 */ /* 0x000fc40000000000 */
[----:B------:R-:W-:Y:S02]  /*2b60*/  SEL R3, R3, R8, P0 ;  /* 0x0000000803037207 */ /* 0x000fe40000000000 */
[----:B------:R-:W-:Y:S02]  /*2b70*/  SEL R7, R7, R6, P0 ;  /* 0x0000000607077207 */ /* 0x000fe40000000000 */
[----:B------:R-:W-:Y:S02]  /*2b80*/  SEL R2, R2, R9, P0 ;  /* 0x0000000902027207 */ /* 0x000fe40000000000 */
[----:B------:R-:W-:Y:S02]  /*2b90*/  ISETP.GE.U32.AND P0, PT, R4, UR6, PT ;  /* 0x0000000604007c0c */ /* 0x000fe4000bf06070 */
[----:B------:R-:W-:Y:S02]  /*2ba0*/  IADD3 R6, P2, PT, R3, 0x1, RZ ;  /* 0x0000000103067810 */ /* 0x000fe40007f5e0ff */
[----:B------:R-:W-:-:S02]  /*2bb0*/  ISETP.GE.U32.AND.EX P0, PT, R7, RZ, PT, P0 ;  /* 0x000000ff0700720c */ /* 0x000fc40003f06100 */
[----:B------:R-:W-:Y:S01]  /*2bc0*/  ISETP.NE.U32.AND P1, PT, RZ, UR6, PT ;  /* 0x00000006ff007c0c */ /* 0x000fe2000bf25070 */
[----:B------:R-:W-:Y:S01]  /*2bd0*/  IMAD.X R7, RZ, RZ, R2, P2 ;  /* 0x000000ffff077224 */ /* 0x000fe200010e0602 */
[----:B------:R-:W-:Y:S01]  /*2be0*/  SEL R6, R6, R3, P0 ;  /* 0x0000000306067207 */ /* 0x000fe20000000000 */
[----:B------:R-:W-:Y:S01]  /*2bf0*/  IMAD.MOV.U32 R3, RZ, RZ, 0x0 ;  /* 0x00000000ff037424 */ /* 0x000fe200078e00ff */
[----:B------:R-:W-:Y:S02]  /*2c00*/  ISETP.NE.AND.EX P1, PT, RZ, RZ, PT, P1 ;  /* 0x000000ffff00720c */ /* 0x000fe40003f25310 */
[----:B------:R-:W-:Y:S01]  /*2c10*/  SEL R7, R7, R2, P0 ;  /* 0x0000000207077207 */ /* 0x000fe20000000000 */
[----:B------:R-:W-:Y:S01]  /*2c20*/  IMAD.MOV.U32 R2, RZ, RZ, R0 ;  /* 0x000000ffff027224 */ /* 0x000fe200078e0000 */
[----:B------:R-:W-:Y:S02]  /*2c30*/  SEL R6, R6, 0xffffffff, P1 ;  /* 0xffffffff06067807 */ /* 0x000fe40000800000 */
[----:B------:R-:W-:Y:S01]  /*2c40*/  SEL R7, R7, 0xffffffff, P1 ;  /* 0xffffffff07077807 */ /* 0x000fe20000800000 */
[----:B------:R-:W-:Y:S06]  /*2c50*/  RET.REL.NODEC R2 `(_Z16gridding_processPdS_S_S_iidS_S_) ;  /* 0xffffffd002e87950 */ /* 0x000fec0003c3ffff */
.L_x_33:
[----:B------:R-:W-:-:S00]  /*2c60*/  BRA `(.L_x_33) ;  /* 0xfffffffc00fc7947 */ /* 0x000fc0000383ffff */
[----:B------:R-:W-:-:S00]  /*2c70*/  NOP ;  /* 0x0000000000007918 */ /* 0x000fc00000000000 */
        /* <DEDUP_REMOVED lines=8> */
.L_x_35:


//--------------------- .nv.shared.reserved.0     --------------------------
	.section	.nv.shared.reserved.0,"aw",@nobits
	.weak		__nv_reservedSMEM_offset_0_alias
	.size		__nv_reservedSMEM_offset_0_alias, 0, 64
	.other		__nv_reservedSMEM_offset_0_alias,@"STO_CUDA_RESERVED_SHARED STV_DEFAULT"
__nv_reservedSMEM_offset_0_alias:
	.zero		0
	.zero		64


//--------------------- .nv.constant0._Z16gridding_processPdS_S_S_iidS_S_ --------------------------
	.section	.nv.constant0._Z16gridding_processPdS_S_S_iidS_S_,"a",@progbits
	.sectionflags	@""
	.align	4
.nv.constant0._Z16gridding_processPdS_S_S_iidS_S_:
	.zero		960


//--------------------- SYMBOLS --------------------------

	.type		.nv.reservedSmem.offset0,@object
	.size		.nv.reservedSmem.offset0,0x4
